//
// Generated by NVIDIA NVVM Compiler
//
// Compiler Build ID: CL-36424714
// Cuda compilation tools, release 13.0, V13.0.88
// Based on NVVM 20.0.0
//

.version 9.0
.target sm_100
.address_size 64

	// .globl	_Z21naive_cross_attentionPKfS0_S0_Pfiiii

.visible .entry _Z21naive_cross_attentionPKfS0_S0_Pfiiii(
	.param .u64 .ptr .align 1 _Z21naive_cross_attentionPKfS0_S0_Pfiiii_param_0,
	.param .u64 .ptr .align 1 _Z21naive_cross_attentionPKfS0_S0_Pfiiii_param_1,
	.param .u64 .ptr .align 1 _Z21naive_cross_attentionPKfS0_S0_Pfiiii_param_2,
	.param .u64 .ptr .align 1 _Z21naive_cross_attentionPKfS0_S0_Pfiiii_param_3,
	.param .u32 _Z21naive_cross_attentionPKfS0_S0_Pfiiii_param_4,
	.param .u32 _Z21naive_cross_attentionPKfS0_S0_Pfiiii_param_5,
	.param .u32 _Z21naive_cross_attentionPKfS0_S0_Pfiiii_param_6,
	.param .u32 _Z21naive_cross_attentionPKfS0_S0_Pfiiii_param_7
)
{
	.local .align 16 .b8 	__local_depot0[3136];
	.reg .b64 	%SP;
	.reg .b64 	%SPL;
	.reg .pred 	%p<35>;
	.reg .b32 	%r<138>;
	.reg .b32 	%f<491>;
	.reg .b64 	%rd<110>;

	mov.u64 	%SPL, __local_depot0;
	ld.param.u64 	%rd20, [_Z21naive_cross_attentionPKfS0_S0_Pfiiii_param_0];
	ld.param.u64 	%rd21, [_Z21naive_cross_attentionPKfS0_S0_Pfiiii_param_1];
	ld.param.u64 	%rd22, [_Z21naive_cross_attentionPKfS0_S0_Pfiiii_param_2];
	ld.param.u32 	%r65, [_Z21naive_cross_attentionPKfS0_S0_Pfiiii_param_4];
	ld.param.u32 	%r62, [_Z21naive_cross_attentionPKfS0_S0_Pfiiii_param_5];
	ld.param.u32 	%r63, [_Z21naive_cross_attentionPKfS0_S0_Pfiiii_param_6];
	ld.param.u32 	%r64, [_Z21naive_cross_attentionPKfS0_S0_Pfiiii_param_7];
	cvta.to.global.u64 	%rd1, %rd21;
	cvta.to.global.u64 	%rd2, %rd20;
	cvta.to.global.u64 	%rd3, %rd22;
	add.u64 	%rd4, %SPL, 0;
	mov.u32 	%r1, %ctaid.y;
	mov.u32 	%r66, %ctaid.x;
	mov.u32 	%r67, %ntid.x;
	mov.u32 	%r68, %tid.x;
	mad.lo.s32 	%r2, %r66, %r67, %r68;
	mov.u32 	%r69, %ctaid.z;
	mov.u32 	%r70, %ntid.y;
	mul.lo.s32 	%r3, %r69, %r70;
	mov.u32 	%r4, %tid.y;
	add.s32 	%r5, %r3, %r4;
	setp.ge.s32 	%p1, %r1, %r65;
	setp.ge.s32 	%p2, %r2, %r62;
	or.pred  	%p3, %p1, %p2;
	setp.ge.s32 	%p4, %r5, %r64;
	or.pred  	%p5, %p3, %p4;
	@%p5 bra 	$L__BB0_43;
	mul.lo.s32 	%r71, %r62, %r1;
	mul.lo.s32 	%r6, %r71, %r64;
	mul.lo.s32 	%r7, %r63, %r1;
	mul.lo.s32 	%r8, %r7, %r64;
	setp.lt.s32 	%p6, %r63, 1;
	mov.f32 	%f473, 0fFF7FFFFF;
	@%p6 bra 	$L__BB0_17;
	mad.lo.s32 	%r9, %r64, %r2, %r6;
	cvt.rn.f32.u32 	%f47, %r64;
	sqrt.rn.f32 	%f1, %f47;
	add.s32 	%r10, %r64, -1;
	and.b32  	%r11, %r64, 15;
	and.b32  	%r12, %r64, 7;
	and.b32  	%r13, %r64, 2147483632;
	and.b32  	%r14, %r64, 3;
	neg.s32 	%r15, %r13;
	mov.f32 	%f473, 0fFF7FFFFF;
	mov.b32 	%r121, 0;
$L__BB0_3:
	setp.lt.u32 	%p7, %r10, 15;
	mad.lo.s32 	%r17, %r121, %r64, %r8;
	mov.f32 	%f472, 0f00000000;
	mov.b32 	%r125, 0;
	@%p7 bra 	$L__BB0_6;
	mul.wide.u32 	%rd24, %r17, 4;
	add.s64 	%rd25, %rd1, %rd24;
	add.s64 	%rd106, %rd25, 32;
	mov.f32 	%f472, 0f00000000;
	mov.u32 	%r122, %r9;
	mov.u32 	%r123, %r15;
$L__BB0_5:
	.pragma "nounroll";
	mul.wide.s32 	%rd26, %r122, 4;
	add.s64 	%rd27, %rd2, %rd26;
	ld.global.f32 	%f51, [%rd27];
	ld.global.f32 	%f52, [%rd106+-32];
	fma.rn.f32 	%f53, %f51, %f52, %f472;
	ld.global.f32 	%f54, [%rd27+4];
	ld.global.f32 	%f55, [%rd106+-28];
	fma.rn.f32 	%f56, %f54, %f55, %f53;
	ld.global.f32 	%f57, [%rd27+8];
	ld.global.f32 	%f58, [%rd106+-24];
	fma.rn.f32 	%f59, %f57, %f58, %f56;
	ld.global.f32 	%f60, [%rd27+12];
	ld.global.f32 	%f61, [%rd106+-20];
	fma.rn.f32 	%f62, %f60, %f61, %f59;
	ld.global.f32 	%f63, [%rd27+16];
	ld.global.f32 	%f64, [%rd106+-16];
	fma.rn.f32 	%f65, %f63, %f64, %f62;
	ld.global.f32 	%f66, [%rd27+20];
	ld.global.f32 	%f67, [%rd106+-12];
	fma.rn.f32 	%f68, %f66, %f67, %f65;
	ld.global.f32 	%f69, [%rd27+24];
	ld.global.f32 	%f70, [%rd106+-8];
	fma.rn.f32 	%f71, %f69, %f70, %f68;
	ld.global.f32 	%f72, [%rd27+28];
	ld.global.f32 	%f73, [%rd106+-4];
	fma.rn.f32 	%f74, %f72, %f73, %f71;
	ld.global.f32 	%f75, [%rd27+32];
	ld.global.f32 	%f76, [%rd106];
	fma.rn.f32 	%f77, %f75, %f76, %f74;
	ld.global.f32 	%f78, [%rd27+36];
	ld.global.f32 	%f79, [%rd106+4];
	fma.rn.f32 	%f80, %f78, %f79, %f77;
	ld.global.f32 	%f81, [%rd27+40];
	ld.global.f32 	%f82, [%rd106+8];
	fma.rn.f32 	%f83, %f81, %f82, %f80;
	ld.global.f32 	%f84, [%rd27+44];
	ld.global.f32 	%f85, [%rd106+12];
	fma.rn.f32 	%f86, %f84, %f85, %f83;
	ld.global.f32 	%f87, [%rd27+48];
	ld.global.f32 	%f88, [%rd106+16];
	fma.rn.f32 	%f89, %f87, %f88, %f86;
	ld.global.f32 	%f90, [%rd27+52];
	ld.global.f32 	%f91, [%rd106+20];
	fma.rn.f32 	%f92, %f90, %f91, %f89;
	ld.global.f32 	%f93, [%rd27+56];
	ld.global.f32 	%f94, [%rd106+24];
	fma.rn.f32 	%f95, %f93, %f94, %f92;
	ld.global.f32 	%f96, [%rd27+60];
	ld.global.f32 	%f97, [%rd106+28];
	fma.rn.f32 	%f472, %f96, %f97, %f95;
	add.s32 	%r123, %r123, 16;
	add.s32 	%r122, %r122, 16;
	add.s64 	%rd106, %rd106, 64;
	setp.ne.s32 	%p8, %r123, 0;
	mov.u32 	%r125, %r13;
	@%p8 bra 	$L__BB0_5;
$L__BB0_6:
	setp.eq.s32 	%p9, %r11, 0;
	@%p9 bra 	$L__BB0_16;
	add.s32 	%r74, %r11, -1;
	setp.lt.u32 	%p10, %r74, 7;
	@%p10 bra 	$L__BB0_9;
	add.s32 	%r75, %r9, %r125;
	mul.wide.s32 	%rd28, %r75, 4;
	add.s64 	%rd29, %rd2, %rd28;
	ld.global.f32 	%f99, [%rd29];
	add.s32 	%r76, %r17, %r125;
	mul.wide.u32 	%rd30, %r76, 4;
	add.s64 	%rd31, %rd1, %rd30;
	ld.global.f32 	%f100, [%rd31];
	fma.rn.f32 	%f101, %f99, %f100, %f472;
	ld.global.f32 	%f102, [%rd29+4];
	cvt.u64.u32 	%rd32, %r17;
	cvt.u64.u32 	%rd33, %r125;
	add.s64 	%rd34, %rd32, %rd33;
	shl.b64 	%rd35, %rd34, 2;
	add.s64 	%rd36, %rd1, %rd35;
	ld.global.f32 	%f103, [%rd36+4];
	fma.rn.f32 	%f104, %f102, %f103, %f101;
	ld.global.f32 	%f105, [%rd29+8];
	ld.global.f32 	%f106, [%rd36+8];
	fma.rn.f32 	%f107, %f105, %f106, %f104;
	ld.global.f32 	%f108, [%rd29+12];
	ld.global.f32 	%f109, [%rd36+12];
	fma.rn.f32 	%f110, %f108, %f109, %f107;
	ld.global.f32 	%f111, [%rd29+16];
	ld.global.f32 	%f112, [%rd36+16];
	fma.rn.f32 	%f113, %f111, %f112, %f110;
	ld.global.f32 	%f114, [%rd29+20];
	ld.global.f32 	%f115, [%rd36+20];
	fma.rn.f32 	%f116, %f114, %f115, %f113;
	ld.global.f32 	%f117, [%rd29+24];
	ld.global.f32 	%f118, [%rd36+24];
	fma.rn.f32 	%f119, %f117, %f118, %f116;
	ld.global.f32 	%f120, [%rd29+28];
	ld.global.f32 	%f121, [%rd36+28];
	fma.rn.f32 	%f472, %f120, %f121, %f119;
	add.s32 	%r125, %r125, 8;
$L__BB0_9:
	setp.eq.s32 	%p11, %r12, 0;
	@%p11 bra 	$L__BB0_16;
	add.s32 	%r77, %r12, -1;
	setp.lt.u32 	%p12, %r77, 3;
	@%p12 bra 	$L__BB0_12;
	add.s32 	%r78, %r9, %r125;
	mul.wide.s32 	%rd37, %r78, 4;
	add.s64 	%rd38, %rd2, %rd37;
	ld.global.f32 	%f123, [%rd38];
	add.s32 	%r79, %r17, %r125;
	mul.wide.u32 	%rd39, %r79, 4;
	add.s64 	%rd40, %rd1, %rd39;
	ld.global.f32 	%f124, [%rd40];
	fma.rn.f32 	%f125, %f123, %f124, %f472;
	ld.global.f32 	%f126, [%rd38+4];
	cvt.u64.u32 	%rd41, %r17;
	cvt.u64.u32 	%rd42, %r125;
	add.s64 	%rd43, %rd41, %rd42;
	shl.b64 	%rd44, %rd43, 2;
	add.s64 	%rd45, %rd1, %rd44;
	ld.global.f32 	%f127, [%rd45+4];
	fma.rn.f32 	%f128, %f126, %f127, %f125;
	ld.global.f32 	%f129, [%rd38+8];
	ld.global.f32 	%f130, [%rd45+8];
	fma.rn.f32 	%f131, %f129, %f130, %f128;
	ld.global.f32 	%f132, [%rd38+12];
	ld.global.f32 	%f133, [%rd45+12];
	fma.rn.f32 	%f472, %f132, %f133, %f131;
	add.s32 	%r125, %r125, 4;
$L__BB0_12:
	setp.eq.s32 	%p13, %r14, 0;
	@%p13 bra 	$L__BB0_16;
	setp.eq.s32 	%p14, %r14, 1;
	add.s32 	%r80, %r9, %r125;
	mul.wide.s32 	%rd46, %r80, 4;
	add.s64 	%rd8, %rd2, %rd46;
	ld.global.f32 	%f134, [%rd8];
	add.s32 	%r81, %r17, %r125;
	mul.wide.u32 	%rd47, %r81, 4;
	add.s64 	%rd48, %rd1, %rd47;
	ld.global.f32 	%f135, [%rd48];
	fma.rn.f32 	%f472, %f134, %f135, %f472;
	@%p14 bra 	$L__BB0_16;
	setp.eq.s32 	%p15, %r14, 2;
	ld.global.f32 	%f136, [%rd8+4];
	cvt.u64.u32 	%rd49, %r17;
	cvt.u64.u32 	%rd50, %r125;
	add.s64 	%rd51, %rd49, %rd50;
	shl.b64 	%rd52, %rd51, 2;
	add.s64 	%rd9, %rd1, %rd52;
	ld.global.f32 	%f137, [%rd9+4];
	fma.rn.f32 	%f472, %f136, %f137, %f472;
	@%p15 bra 	$L__BB0_16;
	ld.global.f32 	%f138, [%rd8+8];
	ld.global.f32 	%f139, [%rd9+8];
	fma.rn.f32 	%f472, %f138, %f139, %f472;
$L__BB0_16:
	div.rn.f32 	%f140, %f472, %f1;
	mul.wide.u32 	%rd53, %r121, 4;
	add.s64 	%rd54, %rd4, %rd53;
	st.local.f32 	[%rd54], %f140;
	max.f32 	%f473, %f473, %f140;
	add.s32 	%r121, %r121, 1;
	setp.ne.s32 	%p16, %r121, %r63;
	@%p16 bra 	$L__BB0_3;
$L__BB0_17:
	setp.lt.s32 	%p17, %r63, 1;
	mov.f32 	%f481, 0f00000000;
	@%p17 bra 	$L__BB0_29;
	and.b32  	%r28, %r63, 7;
	setp.lt.u32 	%p18, %r63, 8;
	mov.f32 	%f481, 0f00000000;
	mov.b32 	%r129, 0;
	@%p18 bra 	$L__BB0_21;
	and.b32  	%r129, %r63, 2147483640;
	neg.s32 	%r127, %r129;
	add.s64 	%rd107, %rd4, 16;
	mov.f32 	%f481, 0f00000000;
$L__BB0_20:
	.pragma "nounroll";
	ld.local.v4.f32 	{%f145, %f146, %f147, %f148}, [%rd107+-16];
	sub.f32 	%f149, %f145, %f473;
	fma.rn.f32 	%f150, %f149, 0f3BBB989D, 0f3F000000;
	cvt.sat.f32.f32 	%f151, %f150;
	mov.f32 	%f152, 0f4B400001;
	mov.f32 	%f153, 0f437C0000;
	fma.rm.f32 	%f154, %f151, %f153, %f152;
	add.f32 	%f155, %f154, 0fCB40007F;
	neg.f32 	%f156, %f155;
	fma.rn.f32 	%f157, %f149, 0f3FB8AA3B, %f156;
	fma.rn.f32 	%f158, %f149, 0f32A57060, %f157;
	mov.b32 	%r83, %f154;
	shl.b32 	%r84, %r83, 23;
	mov.b32 	%f159, %r84;
	ex2.approx.ftz.f32 	%f160, %f158;
	mul.f32 	%f161, %f160, %f159;
	add.f32 	%f162, %f481, %f161;
	sub.f32 	%f163, %f146, %f473;
	fma.rn.f32 	%f164, %f163, 0f3BBB989D, 0f3F000000;
	cvt.sat.f32.f32 	%f165, %f164;
	fma.rm.f32 	%f166, %f165, %f153, %f152;
	add.f32 	%f167, %f166, 0fCB40007F;
	neg.f32 	%f168, %f167;
	fma.rn.f32 	%f169, %f163, 0f3FB8AA3B, %f168;
	fma.rn.f32 	%f170, %f163, 0f32A57060, %f169;
	mov.b32 	%r85, %f166;
	shl.b32 	%r86, %r85, 23;
	mov.b32 	%f171, %r86;
	ex2.approx.ftz.f32 	%f172, %f170;
	mul.f32 	%f173, %f172, %f171;
	add.f32 	%f174, %f162, %f173;
	sub.f32 	%f175, %f147, %f473;
	fma.rn.f32 	%f176, %f175, 0f3BBB989D, 0f3F000000;
	cvt.sat.f32.f32 	%f177, %f176;
	fma.rm.f32 	%f178, %f177, %f153, %f152;
	add.f32 	%f179, %f178, 0fCB40007F;
	neg.f32 	%f180, %f179;
	fma.rn.f32 	%f181, %f175, 0f3FB8AA3B, %f180;
	fma.rn.f32 	%f182, %f175, 0f32A57060, %f181;
	mov.b32 	%r87, %f178;
	shl.b32 	%r88, %r87, 23;
	mov.b32 	%f183, %r88;
	ex2.approx.ftz.f32 	%f184, %f182;
	mul.f32 	%f185, %f184, %f183;
	add.f32 	%f186, %f174, %f185;
	sub.f32 	%f187, %f148, %f473;
	fma.rn.f32 	%f188, %f187, 0f3BBB989D, 0f3F000000;
	cvt.sat.f32.f32 	%f189, %f188;
	fma.rm.f32 	%f190, %f189, %f153, %f152;
	add.f32 	%f191, %f190, 0fCB40007F;
	neg.f32 	%f192, %f191;
	fma.rn.f32 	%f193, %f187, 0f3FB8AA3B, %f192;
	fma.rn.f32 	%f194, %f187, 0f32A57060, %f193;
	mov.b32 	%r89, %f190;
	shl.b32 	%r90, %r89, 23;
	mov.b32 	%f195, %r90;
	ex2.approx.ftz.f32 	%f196, %f194;
	mul.f32 	%f197, %f196, %f195;
	st.local.v4.f32 	[%rd107+-16], {%f161, %f173, %f185, %f197};
	add.f32 	%f198, %f186, %f197;
	ld.local.v4.f32 	{%f199, %f200, %f201, %f202}, [%rd107];
	sub.f32 	%f203, %f199, %f473;
	fma.rn.f32 	%f204, %f203, 0f3BBB989D, 0f3F000000;
	cvt.sat.f32.f32 	%f205, %f204;
	fma.rm.f32 	%f206, %f205, %f153, %f152;
	add.f32 	%f207, %f206, 0fCB40007F;
	neg.f32 	%f208, %f207;
	fma.rn.f32 	%f209, %f203, 0f3FB8AA3B, %f208;
	fma.rn.f32 	%f210, %f203, 0f32A57060, %f209;
	mov.b32 	%r91, %f206;
	shl.b32 	%r92, %r91, 23;
	mov.b32 	%f211, %r92;
	ex2.approx.ftz.f32 	%f212, %f210;
	mul.f32 	%f213, %f212, %f211;
	add.f32 	%f214, %f198, %f213;
	sub.f32 	%f215, %f200, %f473;
	fma.rn.f32 	%f216, %f215, 0f3BBB989D, 0f3F000000;
	cvt.sat.f32.f32 	%f217, %f216;
	fma.rm.f32 	%f218, %f217, %f153, %f152;
	add.f32 	%f219, %f218, 0fCB40007F;
	neg.f32 	%f220, %f219;
	fma.rn.f32 	%f221, %f215, 0f3FB8AA3B, %f220;
	fma.rn.f32 	%f222, %f215, 0f32A57060, %f221;
	mov.b32 	%r93, %f218;
	shl.b32 	%r94, %r93, 23;
	mov.b32 	%f223, %r94;
	ex2.approx.ftz.f32 	%f224, %f222;
	mul.f32 	%f225, %f224, %f223;
	add.f32 	%f226, %f214, %f225;
	sub.f32 	%f227, %f201, %f473;
	fma.rn.f32 	%f228, %f227, 0f3BBB989D, 0f3F000000;
	cvt.sat.f32.f32 	%f229, %f228;
	fma.rm.f32 	%f230, %f229, %f153, %f152;
	add.f32 	%f231, %f230, 0fCB40007F;
	neg.f32 	%f232, %f231;
	fma.rn.f32 	%f233, %f227, 0f3FB8AA3B, %f232;
	fma.rn.f32 	%f234, %f227, 0f32A57060, %f233;
	mov.b32 	%r95, %f230;
	shl.b32 	%r96, %r95, 23;
	mov.b32 	%f235, %r96;
	ex2.approx.ftz.f32 	%f236, %f234;
	mul.f32 	%f237, %f236, %f235;
	add.f32 	%f238, %f226, %f237;
	sub.f32 	%f239, %f202, %f473;
	fma.rn.f32 	%f240, %f239, 0f3BBB989D, 0f3F000000;
	cvt.sat.f32.f32 	%f241, %f240;
	fma.rm.f32 	%f242, %f241, %f153, %f152;
	add.f32 	%f243, %f242, 0fCB40007F;
	neg.f32 	%f244, %f243;
	fma.rn.f32 	%f245, %f239, 0f3FB8AA3B, %f244;
	fma.rn.f32 	%f246, %f239, 0f32A57060, %f245;
	mov.b32 	%r97, %f242;
	shl.b32 	%r98, %r97, 23;
	mov.b32 	%f247, %r98;
	ex2.approx.ftz.f32 	%f248, %f246;
	mul.f32 	%f249, %f248, %f247;
	st.local.v4.f32 	[%rd107], {%f213, %f225, %f237, %f249};
	add.f32 	%f481, %f238, %f249;
	add.s32 	%r127, %r127, 8;
	add.s64 	%rd107, %rd107, 32;
	setp.ne.s32 	%p19, %r127, 0;
	@%p19 bra 	$L__BB0_20;
$L__BB0_21:
	setp.eq.s32 	%p20, %r28, 0;
	@%p20 bra 	$L__BB0_29;
	and.b32  	%r34, %r63, 3;
	setp.lt.u32 	%p21, %r28, 4;
	@%p21 bra 	$L__BB0_24;
	mul.wide.u32 	%rd55, %r129, 4;
	add.s64 	%rd56, %rd4, %rd55;
	ld.local.f32 	%f251, [%rd56];
	sub.f32 	%f252, %f251, %f473;
	fma.rn.f32 	%f253, %f252, 0f3BBB989D, 0f3F000000;
	cvt.sat.f32.f32 	%f254, %f253;
	mov.f32 	%f255, 0f4B400001;
	mov.f32 	%f256, 0f437C0000;
	fma.rm.f32 	%f257, %f254, %f256, %f255;
	add.f32 	%f258, %f257, 0fCB40007F;
	neg.f32 	%f259, %f258;
	fma.rn.f32 	%f260, %f252, 0f3FB8AA3B, %f259;
	fma.rn.f32 	%f261, %f252, 0f32A57060, %f260;
	mov.b32 	%r99, %f257;
	shl.b32 	%r100, %r99, 23;
	mov.b32 	%f262, %r100;
	ex2.approx.ftz.f32 	%f263, %f261;
	mul.f32 	%f264, %f263, %f262;
	st.local.f32 	[%rd56], %f264;
	add.f32 	%f265, %f481, %f264;
	ld.local.f32 	%f266, [%rd56+4];
	sub.f32 	%f267, %f266, %f473;
	fma.rn.f32 	%f268, %f267, 0f3BBB989D, 0f3F000000;
	cvt.sat.f32.f32 	%f269, %f268;
	fma.rm.f32 	%f270, %f269, %f256, %f255;
	add.f32 	%f271, %f270, 0fCB40007F;
	neg.f32 	%f272, %f271;
	fma.rn.f32 	%f273, %f267, 0f3FB8AA3B, %f272;
	fma.rn.f32 	%f274, %f267, 0f32A57060, %f273;
	mov.b32 	%r101, %f270;
	shl.b32 	%r102, %r101, 23;
	mov.b32 	%f275, %r102;
	ex2.approx.ftz.f32 	%f276, %f274;
	mul.f32 	%f277, %f276, %f275;
	st.local.f32 	[%rd56+4], %f277;
	add.f32 	%f278, %f265, %f277;
	ld.local.f32 	%f279, [%rd56+8];
	sub.f32 	%f280, %f279, %f473;
	fma.rn.f32 	%f281, %f280, 0f3BBB989D, 0f3F000000;
	cvt.sat.f32.f32 	%f282, %f281;
	fma.rm.f32 	%f283, %f282, %f256, %f255;
	add.f32 	%f284, %f283, 0fCB40007F;
	neg.f32 	%f285, %f284;
	fma.rn.f32 	%f286, %f280, 0f3FB8AA3B, %f285;
	fma.rn.f32 	%f287, %f280, 0f32A57060, %f286;
	mov.b32 	%r103, %f283;
	shl.b32 	%r104, %r103, 23;
	mov.b32 	%f288, %r104;
	ex2.approx.ftz.f32 	%f289, %f287;
	mul.f32 	%f290, %f289, %f288;
	st.local.f32 	[%rd56+8], %f290;
	add.f32 	%f291, %f278, %f290;
	ld.local.f32 	%f292, [%rd56+12];
	sub.f32 	%f293, %f292, %f473;
	fma.rn.f32 	%f294, %f293, 0f3BBB989D, 0f3F000000;
	cvt.sat.f32.f32 	%f295, %f294;
	fma.rm.f32 	%f296, %f295, %f256, %f255;
	add.f32 	%f297, %f296, 0fCB40007F;
	neg.f32 	%f298, %f297;
	fma.rn.f32 	%f299, %f293, 0f3FB8AA3B, %f298;
	fma.rn.f32 	%f300, %f293, 0f32A57060, %f299;
	mov.b32 	%r105, %f296;
	shl.b32 	%r106, %r105, 23;
	mov.b32 	%f301, %r106;
	ex2.approx.ftz.f32 	%f302, %f300;
	mul.f32 	%f303, %f302, %f301;
	st.local.f32 	[%rd56+12], %f303;
	add.f32 	%f481, %f291, %f303;
	add.s32 	%r129, %r129, 4;
$L__BB0_24:
	setp.eq.s32 	%p22, %r34, 0;
	@%p22 bra 	$L__BB0_29;
	setp.eq.s32 	%p23, %r34, 1;
	@%p23 bra 	$L__BB0_27;
	mul.wide.u32 	%rd57, %r129, 4;
	add.s64 	%rd58, %rd4, %rd57;
	ld.local.f32 	%f305, [%rd58];
	sub.f32 	%f306, %f305, %f473;
	fma.rn.f32 	%f307, %f306, 0f3BBB989D, 0f3F000000;
	cvt.sat.f32.f32 	%f308, %f307;
	mov.f32 	%f309, 0f4B400001;
	mov.f32 	%f310, 0f437C0000;
	fma.rm.f32 	%f311, %f308, %f310, %f309;
	add.f32 	%f312, %f311, 0fCB40007F;
	neg.f32 	%f313, %f312;
	fma.rn.f32 	%f314, %f306, 0f3FB8AA3B, %f313;
	fma.rn.f32 	%f315, %f306, 0f32A57060, %f314;
	mov.b32 	%r107, %f311;
	shl.b32 	%r108, %r107, 23;
	mov.b32 	%f316, %r108;
	ex2.approx.ftz.f32 	%f317, %f315;
	mul.f32 	%f318, %f317, %f316;
	st.local.f32 	[%rd58], %f318;
	add.f32 	%f319, %f481, %f318;
	ld.local.f32 	%f320, [%rd58+4];
	sub.f32 	%f321, %f320, %f473;
	fma.rn.f32 	%f322, %f321, 0f3BBB989D, 0f3F000000;
	cvt.sat.f32.f32 	%f323, %f322;
	fma.rm.f32 	%f324, %f323, %f310, %f309;
	add.f32 	%f325, %f324, 0fCB40007F;
	neg.f32 	%f326, %f325;
	fma.rn.f32 	%f327, %f321, 0f3FB8AA3B, %f326;
	fma.rn.f32 	%f328, %f321, 0f32A57060, %f327;
	mov.b32 	%r109, %f324;
	shl.b32 	%r110, %r109, 23;
	mov.b32 	%f329, %r110;
	ex2.approx.ftz.f32 	%f330, %f328;
	mul.f32 	%f331, %f330, %f329;
	st.local.f32 	[%rd58+4], %f331;
	add.f32 	%f481, %f319, %f331;
	add.s32 	%r129, %r129, 2;
$L__BB0_27:
	and.b32  	%r111, %r63, 1;
	setp.eq.b32 	%p24, %r111, 1;
	not.pred 	%p25, %p24;
	@%p25 bra 	$L__BB0_29;
	mul.wide.u32 	%rd59, %r129, 4;
	add.s64 	%rd60, %rd4, %rd59;
	ld.local.f32 	%f332, [%rd60];
	sub.f32 	%f333, %f332, %f473;
	fma.rn.f32 	%f334, %f333, 0f3BBB989D, 0f3F000000;
	cvt.sat.f32.f32 	%f335, %f334;
	mov.f32 	%f336, 0f4B400001;
	mov.f32 	%f337, 0f437C0000;
	fma.rm.f32 	%f338, %f335, %f337, %f336;
	add.f32 	%f339, %f338, 0fCB40007F;
	neg.f32 	%f340, %f339;
	fma.rn.f32 	%f341, %f333, 0f3FB8AA3B, %f340;
	fma.rn.f32 	%f342, %f333, 0f32A57060, %f341;
	mov.b32 	%r112, %f338;
	shl.b32 	%r113, %r112, 23;
	mov.b32 	%f343, %r113;
	ex2.approx.ftz.f32 	%f344, %f342;
	mul.f32 	%f345, %f344, %f343;
	st.local.f32 	[%rd60], %f345;
	add.f32 	%f481, %f481, %f345;
$L__BB0_29:
	setp.lt.s32 	%p26, %r63, 1;
	rcp.rn.f32 	%f31, %f481;
	mov.f32 	%f490, 0f00000000;
	@%p26 bra 	$L__BB0_42;
	add.s32 	%r39, %r8, %r5;
	and.b32  	%r40, %r63, 15;
	setp.lt.u32 	%p27, %r63, 16;
	mov.f32 	%f490, 0f00000000;
	mov.b32 	%r134, 0;
	@%p27 bra 	$L__BB0_33;
	and.b32  	%r134, %r63, 2147483632;
	neg.s32 	%r132, %r134;
	add.s32 	%r115, %r4, %r8;
	add.s32 	%r131, %r115, %r3;
	shl.b32 	%r44, %r64, 4;
	add.s64 	%rd108, %rd4, 32;
	mov.f32 	%f490, 0f00000000;
	mul.wide.s32 	%rd63, %r64, 4;
$L__BB0_32:
	.pragma "nounroll";
	ld.local.v4.f32 	{%f350, %f351, %f352, %f353}, [%rd108+-32];
	mul.f32 	%f354, %f31, %f350;
	mul.wide.s32 	%rd61, %r131, 4;
	add.s64 	%rd62, %rd3, %rd61;
	ld.global.f32 	%f355, [%rd62];
	fma.rn.f32 	%f356, %f354, %f355, %f490;
	mul.f32 	%f357, %f31, %f351;
	add.s64 	%rd64, %rd62, %rd63;
	ld.global.f32 	%f358, [%rd64];
	fma.rn.f32 	%f359, %f357, %f358, %f356;
	mul.f32 	%f360, %f31, %f352;
	add.s64 	%rd65, %rd64, %rd63;
	ld.global.f32 	%f361, [%rd65];
	fma.rn.f32 	%f362, %f360, %f361, %f359;
	mul.f32 	%f363, %f31, %f353;
	add.s64 	%rd66, %rd65, %rd63;
	ld.global.f32 	%f364, [%rd66];
	fma.rn.f32 	%f365, %f363, %f364, %f362;
	ld.local.v4.f32 	{%f366, %f367, %f368, %f369}, [%rd108+-16];
	mul.f32 	%f370, %f31, %f366;
	add.s64 	%rd67, %rd66, %rd63;
	ld.global.f32 	%f371, [%rd67];
	fma.rn.f32 	%f372, %f370, %f371, %f365;
	mul.f32 	%f373, %f31, %f367;
	add.s64 	%rd68, %rd67, %rd63;
	ld.global.f32 	%f374, [%rd68];
	fma.rn.f32 	%f375, %f373, %f374, %f372;
	mul.f32 	%f376, %f31, %f368;
	add.s64 	%rd69, %rd68, %rd63;
	ld.global.f32 	%f377, [%rd69];
	fma.rn.f32 	%f378, %f376, %f377, %f375;
	mul.f32 	%f379, %f31, %f369;
	add.s64 	%rd70, %rd69, %rd63;
	ld.global.f32 	%f380, [%rd70];
	fma.rn.f32 	%f381, %f379, %f380, %f378;
	ld.local.v4.f32 	{%f382, %f383, %f384, %f385}, [%rd108];
	mul.f32 	%f386, %f31, %f382;
	add.s64 	%rd71, %rd70, %rd63;
	ld.global.f32 	%f387, [%rd71];
	fma.rn.f32 	%f388, %f386, %f387, %f381;
	mul.f32 	%f389, %f31, %f383;
	add.s64 	%rd72, %rd71, %rd63;
	ld.global.f32 	%f390, [%rd72];
	fma.rn.f32 	%f391, %f389, %f390, %f388;
	mul.f32 	%f392, %f31, %f384;
	add.s64 	%rd73, %rd72, %rd63;
	ld.global.f32 	%f393, [%rd73];
	fma.rn.f32 	%f394, %f392, %f393, %f391;
	mul.f32 	%f395, %f31, %f385;
	add.s64 	%rd74, %rd73, %rd63;
	ld.global.f32 	%f396, [%rd74];
	fma.rn.f32 	%f397, %f395, %f396, %f394;
	ld.local.v4.f32 	{%f398, %f399, %f400, %f401}, [%rd108+16];
	mul.f32 	%f402, %f31, %f398;
	add.s64 	%rd75, %rd74, %rd63;
	ld.global.f32 	%f403, [%rd75];
	fma.rn.f32 	%f404, %f402, %f403, %f397;
	mul.f32 	%f405, %f31, %f399;
	add.s64 	%rd76, %rd75, %rd63;
	ld.global.f32 	%f406, [%rd76];
	fma.rn.f32 	%f407, %f405, %f406, %f404;
	mul.f32 	%f408, %f31, %f400;
	add.s64 	%rd77, %rd76, %rd63;
	ld.global.f32 	%f409, [%rd77];
	fma.rn.f32 	%f410, %f408, %f409, %f407;
	mul.f32 	%f411, %f31, %f401;
	add.s64 	%rd78, %rd77, %rd63;
	ld.global.f32 	%f412, [%rd78];
	fma.rn.f32 	%f490, %f411, %f412, %f410;
	add.s32 	%r132, %r132, 16;
	add.s32 	%r131, %r131, %r44;
	add.s64 	%rd108, %rd108, 64;
	setp.ne.s32 	%p28, %r132, 0;
	@%p28 bra 	$L__BB0_32;
$L__BB0_33:
	setp.eq.s32 	%p29, %r40, 0;
	@%p29 bra 	$L__BB0_42;
	and.b32  	%r50, %r63, 7;
	setp.lt.u32 	%p30, %r40, 8;
	@%p30 bra 	$L__BB0_36;
	mul.wide.u32 	%rd79, %r134, 4;
	add.s64 	%rd80, %rd4, %rd79;
	ld.local.f32 	%f414, [%rd80];
	mul.f32 	%f415, %f31, %f414;
	mad.lo.s32 	%r116, %r134, %r64, %r39;
	mul.wide.s32 	%rd81, %r116, 4;
	add.s64 	%rd82, %rd3, %rd81;
	ld.global.f32 	%f416, [%rd82];
	fma.rn.f32 	%f417, %f415, %f416, %f490;
	ld.local.f32 	%f418, [%rd80+4];
	mul.f32 	%f419, %f31, %f418;
	mul.wide.s32 	%rd83, %r64, 4;
	add.s64 	%rd84, %rd82, %rd83;
	ld.global.f32 	%f420, [%rd84];
	fma.rn.f32 	%f421, %f419, %f420, %f417;
	ld.local.f32 	%f422, [%rd80+8];
	mul.f32 	%f423, %f31, %f422;
	add.s64 	%rd85, %rd84, %rd83;
	ld.global.f32 	%f424, [%rd85];
	fma.rn.f32 	%f425, %f423, %f424, %f421;
	ld.local.f32 	%f426, [%rd80+12];
	mul.f32 	%f427, %f31, %f426;
	add.s64 	%rd86, %rd85, %rd83;
	ld.global.f32 	%f428, [%rd86];
	fma.rn.f32 	%f429, %f427, %f428, %f425;
	ld.local.f32 	%f430, [%rd80+16];
	mul.f32 	%f431, %f31, %f430;
	add.s64 	%rd87, %rd86, %rd83;
	ld.global.f32 	%f432, [%rd87];
	fma.rn.f32 	%f433, %f431, %f432, %f429;
	ld.local.f32 	%f434, [%rd80+20];
	mul.f32 	%f435, %f31, %f434;
	add.s64 	%rd88, %rd87, %rd83;
	ld.global.f32 	%f436, [%rd88];
	fma.rn.f32 	%f437, %f435, %f436, %f433;
	ld.local.f32 	%f438, [%rd80+24];
	mul.f32 	%f439, %f31, %f438;
	add.s64 	%rd89, %rd88, %rd83;
	ld.global.f32 	%f440, [%rd89];
	fma.rn.f32 	%f441, %f439, %f440, %f437;
	ld.local.f32 	%f442, [%rd80+28];
	mul.f32 	%f443, %f31, %f442;
	add.s64 	%rd90, %rd89, %rd83;
	ld.global.f32 	%f444, [%rd90];
	fma.rn.f32 	%f490, %f443, %f444, %f441;
	add.s32 	%r134, %r134, 8;
$L__BB0_36:
	setp.eq.s32 	%p31, %r50, 0;
	@%p31 bra 	$L__BB0_42;
	and.b32  	%r53, %r63, 3;
	setp.lt.u32 	%p32, %r50, 4;
	@%p32 bra 	$L__BB0_39;
	mul.wide.u32 	%rd91, %r134, 4;
	add.s64 	%rd92, %rd4, %rd91;
	ld.local.f32 	%f446, [%rd92];
	mul.f32 	%f447, %f31, %f446;
	mad.lo.s32 	%r117, %r134, %r64, %r39;
	mul.wide.s32 	%rd93, %r117, 4;
	add.s64 	%rd94, %rd3, %rd93;
	ld.global.f32 	%f448, [%rd94];
	fma.rn.f32 	%f449, %f447, %f448, %f490;
	ld.local.f32 	%f450, [%rd92+4];
	mul.f32 	%f451, %f31, %f450;
	mul.wide.s32 	%rd95, %r64, 4;
	add.s64 	%rd96, %rd94, %rd95;
	ld.global.f32 	%f452, [%rd96];
	fma.rn.f32 	%f453, %f451, %f452, %f449;
	ld.local.f32 	%f454, [%rd92+8];
	mul.f32 	%f455, %f31, %f454;
	add.s64 	%rd97, %rd96, %rd95;
	ld.global.f32 	%f456, [%rd97];
	fma.rn.f32 	%f457, %f455, %f456, %f453;
	ld.local.f32 	%f458, [%rd92+12];
	mul.f32 	%f459, %f31, %f458;
	add.s64 	%rd98, %rd97, %rd95;
	ld.global.f32 	%f460, [%rd98];
	fma.rn.f32 	%f490, %f459, %f460, %f457;
	add.s32 	%r134, %r134, 4;
$L__BB0_39:
	setp.eq.s32 	%p33, %r53, 0;
	@%p33 bra 	$L__BB0_42;
	add.s32 	%r118, %r134, %r7;
	mad.lo.s32 	%r137, %r64, %r118, %r5;
	mul.wide.u32 	%rd99, %r134, 4;
	add.s64 	%rd109, %rd4, %rd99;
	neg.s32 	%r136, %r53;
$L__BB0_41:
	.pragma "nounroll";
	ld.local.f32 	%f461, [%rd109];
	mul.f32 	%f462, %f31, %f461;
	mul.wide.s32 	%rd100, %r137, 4;
	add.s64 	%rd101, %rd3, %rd100;
	ld.global.f32 	%f463, [%rd101];
	fma.rn.f32 	%f490, %f462, %f463, %f490;
	add.s32 	%r137, %r137, %r64;
	add.s64 	%rd109, %rd109, 4;
	add.s32 	%r136, %r136, 1;
	setp.ne.s32 	%p34, %r136, 0;
	@%p34 bra 	$L__BB0_41;
$L__BB0_42:
	ld.param.u64 	%rd105, [_Z21naive_cross_attentionPKfS0_S0_Pfiiii_param_3];
	mad.lo.s32 	%r119, %r64, %r2, %r5;
	add.s32 	%r120, %r119, %r6;
	cvta.to.global.u64 	%rd102, %rd105;
	mul.wide.s32 	%rd103, %r120, 4;
	add.s64 	%rd104, %rd102, %rd103;
	st.global.f32 	[%rd104], %f490;
$L__BB0_43:
	ret;

}


// ===== COMPILED SASS (sm_100) =====

	.target	sm_100

	.elftype	@"ET_EXEC"


//--------------------- .note.nv.tkinfo           --------------------------
	.section	.note.nv.tkinfo,"",@"SHT_NOTE"
	.sectionflags	@"SHF_NOTE_NV_TKINFO"
	.tkinfo
        /*0018*/ 	.word	0x00000002
        /*0030*/ 	.string	""
        /*0030*/ 	.string	"ptxas"
        /*0030*/ 	.string	"Cuda compilation tools, release 13.0, V13.0.88"
        /*0030*/ 	.string	"Build cuda_13.0.r13.0/compiler.36424714_0"
        /*0030*/ 	.string	"-arch sm_100 -m 64 "



//--------------------- .note.nv.cuinfo           --------------------------
	.section	.note.nv.cuinfo,"",@"SHT_NOTE"
	.sectionflags	@"SHF_NOTE_NV_CUINFO"
        /*0018*/ 	.short	0x0002
        /*001a*/ 	.short	0x0064
        /*001c*/ 	.short	0x0082
	.zero		2


//--------------------- .nv.info                  --------------------------
	.section	.nv.info,"",@"SHT_CUDA_INFO"
	.align	4


	//----- nvinfo : EIATTR_REGCOUNT
	.align		4
        /*0000*/ 	.byte	0x04, 0x2f
        /*0002*/ 	.short	(.L_1 - .L_0)
	.align		4
.L_0:
        /*0004*/ 	.word	index@(_Z21naive_cross_attentionPKfS0_S0_Pfiiii)
        /*0008*/ 	.word	0x00000020


	//----- nvinfo : EIATTR_FRAME_SIZE
	.align		4
.L_1:
        /*000c*/ 	.byte	0x04, 0x11
        /*000e*/ 	.short	(.L_3 - .L_2)
	.align		4
.L_2:
        /*0010*/ 	.word	index@($__internal_2_$__cuda_sm3x_div_rn_noftz_f32_slowpath)
        /*0014*/ 	.word	0x00000c40


	//----- nvinfo : EIATTR_FRAME_SIZE
	.align		4
.L_3:
        /*0018*/ 	.byte	0x04, 0x11
        /*001a*/ 	.short	(.L_5 - .L_4)
	.align		4
.L_4:
        /*001c*/ 	.word	index@($__internal_1_$__cuda_sm20_sqrt_rn_f32_slowpath)
        /*0020*/ 	.word	0x00000c40


	//----- nvinfo : EIATTR_FRAME_SIZE
	.align		4
.L_5:
        /*0024*/ 	.byte	0x04, 0x11
        /*0026*/ 	.short	(.L_7 - .L_6)
	.align		4
.L_6:
        /*0028*/ 	.word	index@($__internal_0_$__cuda_sm20_rcp_rn_f32_slowpath)
        /*002c*/ 	.word	0x00000c40


	//----- nvinfo : EIATTR_FRAME_SIZE
	.align		4
.L_7:
        /*0030*/ 	.byte	0x04, 0x11
        /*0032*/ 	.short	(.L_9 - .L_8)
	.align		4
.L_8:
        /*0034*/ 	.word	index@(_Z21naive_cross_attentionPKfS0_S0_Pfiiii)
        /*0038*/ 	.word	0x00000c40


	//----- nvinfo : EIATTR_MIN_STACK_SIZE
	.align		4
.L_9:
        /*003c*/ 	.byte	0x04, 0x12
        /*003e*/ 	.short	(.L_11 - .L_10)
	.align		4
.L_10:
        /*0040*/ 	.word	index@(_Z21naive_cross_attentionPKfS0_S0_Pfiiii)
        /*0044*/ 	.word	0x00000c40
.L_11:


//--------------------- .nv.compat                --------------------------
	.section	.nv.compat,"",@"SHT_CUDA_COMPAT_INFO"
	.align	4
        /*0000*/ 	.byte	0x02, 0x09, 0x00, 0x00, 0x02, 0x02, 0x01, 0x00, 0x02, 0x05, 0x05, 0x00, 0x03, 0x07, 0x01, 0x01
        /*0010*/ 	.byte	0x02, 0x03, 0x00, 0x00, 0x02, 0x06, 0x01, 0x00, 0x04, 0x0b, 0x08, 0x00, 0x01, 0x00, 0x00, 0x00
        /*0020*/ 	.byte	0x00, 0x00, 0x00, 0x00


//--------------------- .nv.info._Z21naive_cross_attentionPKfS0_S0_Pfiiii --------------------------
	.section	.nv.info._Z21naive_cross_attentionPKfS0_S0_Pfiiii,"",@"SHT_CUDA_INFO"
	.sectionflags	@""
	.align	4


	//----- nvinfo : EIATTR_CUDA_API_VERSION
	.align		4
        /*0000*/ 	.byte	0x04, 0x37
        /*0002*/ 	.short	(.L_13 - .L_12)
.L_12:
        /*0004*/ 	.word	0x00000082


	//----- nvinfo : EIATTR_KPARAM_INFO
	.align		4
.L_13:
        /*0008*/ 	.byte	0x04, 0x17
        /*000a*/ 	.short	(.L_15 - .L_14)
.L_14:
        /*000c*/ 	.word	0x00000000
        /*0010*/ 	.short	0x0007
        /*0012*/ 	.short	0x002c
        /*0014*/ 	.byte	0x00, 0xf0, 0x11, 0x00


	//----- nvinfo : EIATTR_KPARAM_INFO
	.align		4
.L_15:
        /*0018*/ 	.byte	0x04, 0x17
        /*001a*/ 	.short	(.L_17 - .L_16)
.L_16:
        /*001c*/ 	.word	0x00000000
        /*0020*/ 	.short	0x0006
        /*0022*/ 	.short	0x0028
        /*0024*/ 	.byte	0x00, 0xf0, 0x11, 0x00


	//----- nvinfo : EIATTR_KPARAM_INFO
	.align		4
.L_17:
        /*0028*/ 	.byte	0x04, 0x17
        /*002a*/ 	.short	(.L_19 - .L_18)
.L_18:
        /*002c*/ 	.word	0x00000000
        /*0030*/ 	.short	0x0005
        /*0032*/ 	.short	0x0024
        /*0034*/ 	.byte	0x00, 0xf0, 0x11, 0x00


	//----- nvinfo : EIATTR_KPARAM_INFO
	.align		4
.L_19:
        /*0038*/ 	.byte	0x04, 0x17
        /*003a*/ 	.short	(.L_21 - .L_20)
.L_20:
        /*003c*/ 	.word	0x00000000
        /*0040*/ 	.short	0x0004
        /*0042*/ 	.short	0x0020
        /*0044*/ 	.byte	0x00, 0xf0, 0x11, 0x00


	//----- nvinfo : EIATTR_KPARAM_INFO
	.align		4
.L_21:
        /*0048*/ 	.byte	0x04, 0x17
        /*004a*/ 	.short	(.L_23 - .L_22)
.L_22:
        /*004c*/ 	.word	0x00000000
        /*0050*/ 	.short	0x0003
        /*0052*/ 	.short	0x0018
        /*0054*/ 	.byte	0x00, 0xf5, 0x21, 0x00


	//----- nvinfo : EIATTR_KPARAM_INFO
	.align		4
.L_23:
        /*0058*/ 	.byte	0x04, 0x17
        /*005a*/ 	.short	(.L_25 - .L_24)
.L_24:
        /*005c*/ 	.word	0x00000000
        /*0060*/ 	.short	0x0002
        /*0062*/ 	.short	0x0010
        /*0064*/ 	.byte	0x00, 0xf5, 0x21, 0x00


	//----- nvinfo : EIATTR_KPARAM_INFO
	.align		4
.L_25:
        /*0068*/ 	.byte	0x04, 0x17
        /*006a*/ 	.short	(.L_27 - .L_26)
.L_26:
        /*006c*/ 	.word	0x00000000
        /*0070*/ 	.short	0x0001
        /*0072*/ 	.short	0x0008
        /*0074*/ 	.byte	0x00, 0xf5, 0x21, 0x00


	//----- nvinfo : EIATTR_KPARAM_INFO
	.align		4
.L_27:
        /*0078*/ 	.byte	0x04, 0x17
        /*007a*/ 	.short	(.L_29 - .L_28)
.L_28:
        /*007c*/ 	.word	0x00000000
        /*0080*/ 	.short	0x0000
        /*0082*/ 	.short	0x0000
        /*0084*/ 	.byte	0x00, 0xf5, 0x21, 0x00


	//----- nvinfo : EIATTR_SPARSE_MMA_MASK
	.align		4
.L_29:
        /*0088*/ 	.byte	0x03, 0x50
        /*008a*/ 	.short	0x0000


	//----- nvinfo : EIATTR_MAXREG_COUNT
	.align		4
        /*008c*/ 	.byte	0x03, 0x1b
        /*008e*/ 	.short	0x00ff


	//----- nvinfo : EIATTR_MERCURY_ISA_VERSION
	.align		4
        /*0090*/ 	.byte	0x03, 0x5f
        /*0092*/ 	.short	0x0101


	//----- nvinfo : EIATTR_VRC_CTA_INIT_COUNT
	.align		4
        /*0094*/ 	.byte	0x02, 0x4a
	.zero		1
	.zero		1


	//----- nvinfo : EIATTR_EXIT_INSTR_OFFSETS
	.align		4
        /*0098*/ 	.byte	0x04, 0x1c
        /*009a*/ 	.short	(.L_31 - .L_30)


	//   ....[0]....
.L_30:
        /*009c*/ 	.word	0x00000130


	//   ....[1]....
        /*00a0*/ 	.word	0x000028b0


	//----- nvinfo : EIATTR_CRS_STACK_SIZE
	.align		4
.L_31:
        /*00a4*/ 	.byte	0x04, 0x1e
        /*00a6*/ 	.short	(.L_33 - .L_32)
.L_32:
        /*00a8*/ 	.word	0x00000000


	//----- nvinfo : EIATTR_CBANK_PARAM_SIZE
	.align		4
.L_33:
        /*00ac*/ 	.byte	0x03, 0x19
        /*00ae*/ 	.short	0x0030


	//----- nvinfo : EIATTR_PARAM_CBANK
	.align		4
        /*00b0*/ 	.byte	0x04, 0x0a
        /*00b2*/ 	.short	(.L_35 - .L_34)
	.align		4
.L_34:
        /*00b4*/ 	.word	index@(.nv.constant0._Z21naive_cross_attentionPKfS0_S0_Pfiiii)
        /*00b8*/ 	.short	0x0380
        /*00ba*/ 	.short	0x0030


	//----- nvinfo : EIATTR_SW_WAR
	.align		4
.L_35:
        /*00bc*/ 	.byte	0x04, 0x36
        /*00be*/ 	.short	(.L_37 - .L_36)
.L_36:
        /*00c0*/ 	.word	0x00000008
.L_37:


//--------------------- .nv.callgraph             --------------------------
	.section	.nv.callgraph,"",@"SHT_CUDA_CALLGRAPH"
	.align	4
	.sectionentsize	8
	.align		4
        /*0000*/ 	.word	0x00000000
	.align		4
        /*0004*/ 	.word	0xffffffff
	.align		4
        /*0008*/ 	.word	0x00000000
	.align		4
        /*000c*/ 	.word	0xfffffffe
	.align		4
        /*0010*/ 	.word	0x00000000
	.align		4
        /*0014*/ 	.word	0xfffffffd
	.align		4
        /*0018*/ 	.word	0x00000000
	.align		4
        /*001c*/ 	.word	0xfffffffc


//--------------------- .text._Z21naive_cross_attentionPKfS0_S0_Pfiiii --------------------------
	.section	.text._Z21naive_cross_attentionPKfS0_S0_Pfiiii,"ax",@progbits
	.align	128
        .global         _Z21naive_cross_attentionPKfS0_S0_Pfiiii
        .type           _Z21naive_cross_attentionPKfS0_S0_Pfiiii,@function
        .size           _Z21naive_cross_attentionPKfS0_S0_Pfiiii,(.L_x_44 - _Z21naive_cross_attentionPKfS0_S0_Pfiiii)
        .other          _Z21naive_cross_attentionPKfS0_S0_Pfiiii,@"STO_CUDA_ENTRY STV_DEFAULT"
_Z21naive_cross_attentionPKfS0_S0_Pfiiii:
.text._Z21naive_cross_attentionPKfS0_S0_Pfiiii:
[----:B------:R-:W0:Y:S01]  /*0000*/  LDC R1, c[0x0][0x37c] ;  /* 0x0000df00ff017b82 */ /* 0x000e220000000800 */
[----:B------:R-:W1:Y:S07]  /*0010*/  S2R R3, SR_TID.X ;  /* 0x0000000000037919 */ /* 0x000e6e0000002100 */
[----:B------:R-:W1:Y:S01]  /*0020*/  S2UR UR6, SR_CTAID.X ;  /* 0x00000000000679c3 */ /* 0x000e620000002500 */
[----:B------:R-:W2:Y:S01]  /*0030*/  LDCU.64 UR10, c[0x0][0x3a0] ;  /* 0x00007400ff0a77ac */ /* 0x000ea20008000a00 */
[----:B0-----:R-:W-:Y:S01]  /*0040*/  IADD3 R1, PT, PT, R1, -0xc40, RZ ;  /* 0xfffff3c001017810 */ /* 0x001fe20007ffe0ff */
[----:B------:R-:W0:Y:S01]  /*0050*/  S2R R0, SR_TID.Y ;  /* 0x0000000000007919 */ /* 0x000e220000002200 */
[----:B------:R-:W3:Y:S02]  /*0060*/  LDCU UR7, c[0x0][0x3ac] ;  /* 0x00007580ff0777ac */ /* 0x000ee40008000800 */
[----:B------:R-:W-:-:S02]  /*0070*/  R2UR UR15, R1 ;  /* 0x00000000010f72ca */ /* 0x000fc400000e0000 */
[----:B------:R-:W1:Y:S01]  /*0080*/  LDC R2, c[0x0][0x360] ;  /* 0x0000d800ff027b82 */ /* 0x000e620000000800 */
[----:B------:R-:W4:Y:S07]  /*0090*/  LDCU UR4, c[0x0][0x364] ;  /* 0x00006c80ff0477ac */ /* 0x000f2e0008000800 */
[----:B------:R-:W4:Y:S08]  /*00a0*/  S2UR UR5, SR_CTAID.Z ;  /* 0x00000000000579c3 */ /* 0x000f300000002700 */
[----:B------:R-:W5:Y:S01]  /*00b0*/  S2UR UR9, SR_CTAID.Y ;  /* 0x00000000000979c3 */ /* 0x000f620000002600 */
[----:B-1----:R-:W-:Y:S01]  /*00c0*/  IMAD R2, R2, UR6, R3 ;  /* 0x0000000602027c24 */ /* 0x002fe2000f8e0203 */
[----:B--2---:R-:W-:-:S04]  /*00d0*/  MOV R3, UR10 ;  /* 0x0000000a00037c02 */ /* 0x004fc80008000f00 */
[----:B------:R-:W-:Y:S01]  /*00e0*/  ISETP.GE.AND P0, PT, R2, UR11, PT ;  /* 0x0000000b02007c0c */ /* 0x000fe2000bf06270 */
[----:B----4-:R-:W-:-:S03]  /*00f0*/  UIMAD UR5, UR5, UR4, URZ ;  /* 0x00000004050572a4 */ /* 0x010fc6000f8e02ff */
[----:B-----5:R-:W-:-:S03]  /*0100*/  ISETP.LE.OR P0, PT, R3, UR9, P0 ;  /* 0x0000000903007c0c */ /* 0x020fc60008703670 */
[----:B0-----:R-:W-:-:S04]  /*0110*/  IADD3 R3, PT, PT, R0, UR5, RZ ;  /* 0x0000000500037c10 */ /* 0x001fc8000fffe0ff */
[----:B---3--:R-:W-:-:S13]  /*0120*/  ISETP.GE.OR P0, PT, R3, UR7, P0 ;  /* 0x0000000703007c0c */ /* 0x008fda0008706670 */
[----:B------:R-:W-:Y:S05]  /*0130*/  @P0 EXIT ;  /* 0x000000000000094d */ /* 0x000fea0003800000 */
[----:B------:R-:W0:Y:S01]  /*0140*/  LDCU UR6, c[0x0][0x3a8] ;  /* 0x00007500ff0677ac */ /* 0x000e220008000800 */
[----:B------:R-:W-:Y:S01]  /*0150*/  MOV R4, 0xff7fffff ;  /* 0xff7fffff00047802 */ /* 0x000fe20000000f00 */
[----:B------:R-:W-:Y:S01]  /*0160*/  UIMAD UR4, UR9, UR11, URZ ;  /* 0x0000000b090472a4 */ /* 0x000fe2000f8e02ff */
[----:B------:R-:W1:Y:S03]  /*0170*/  LDCU.64 UR12, c[0x0][0x358] ;  /* 0x00006b00ff0c77ac */ /* 0x000e660008000a00 */
[----:B------:R-:W-:Y:S02]  /*0180*/  UIMAD UR8, UR4, UR7, URZ ;  /* 0x00000007040872a4 */ /* 0x000fe4000f8e02ff */
[----:B0-----:R-:W-:Y:S02]  /*0190*/  UISETP.GE.AND UP0, UPT, UR6, 0x1, UPT ;  /* 0x000000010600788c */ /* 0x001fe4000bf06270 */
[----:B------:R-:W-:-:S04]  /*01a0*/  UIMAD UR9, UR9, UR6, URZ ;  /* 0x00000006090972a4 */ /* 0x000fc8000f8e02ff */
[----:B------:R-:W-:-:S03]  /*01b0*/  UIMAD UR11, UR9, UR7, URZ ;  /* 0x00000007090b72a4 */ /* 0x000fc6000f8e02ff */
[----:B-1----:R-:W-:Y:S09]  /*01c0*/  BRA.U !UP0, `(.L_x_0) ;  /* 0x0000000d08547547 */ /* 0x002ff2000b800000 */
[----:B------:R-:W-:-:S04]  /*01d0*/  I2FP.F32.U32 R4, UR7 ;  /* 0x0000000700047c45 */ /* 0x000fc80008201000 */
[----:B------:R-:W-:Y:S01]  /*01e0*/  IADD3 R5, PT, PT, R4, -0xd000000, RZ ;  /* 0xf300000004057810 */ /* 0x000fe20007ffe0ff */
[----:B------:R0:W1:Y:S03]  /*01f0*/  MUFU.RSQ R7, R4 ;  /* 0x0000000400077308 */ /* 0x0000660000001400 */
[----:B------:R-:W-:Y:S02]  /*0200*/  ISETP.GT.U32.AND P0, PT, R5, 0x727fffff, PT ;  /* 0x727fffff0500780c */ /* 0x000fe40003f04070 */
[----:B------:R-:W-:-:S05]  /*0210*/  MOV R5, UR7 ;  /* 0x0000000700057c02 */ /* 0x000fca0008000f00 */
[----:B------:R-:W-:-:S06]  /*0220*/  IMAD R5, R2, R5, UR8 ;  /* 0x0000000802057e24 */ /* 0x000fcc000f8e0205 */
[----:B0-----:R-:W-:Y:S05]  /*0230*/  @!P0 BRA `(.L_x_1) ;  /* 0x0000000000108947 */ /* 0x001fea0003800000 */
[----:B------:R-:W-:-:S07]  /*0240*/  MOV R8, 0x260 ;  /* 0x0000026000087802 */ /* 0x000fce0000000f00 */
[----:B-1----:R-:W-:Y:S05]  /*0250*/  CALL.REL.NOINC `($__internal_1_$__cuda_sm20_sqrt_rn_f32_slowpath) ;  /* 0x00000028006c7944 */ /* 0x002fea0003c00000 */
[----:B------:R-:W-:Y:S01]  /*0260*/  MOV R6, R4 ;  /* 0x0000000400067202 */ /* 0x000fe20000000f00 */
[----:B------:R-:W-:Y:S06]  /*0270*/  BRA `(.L_x_2) ;  /* 0x0000000000107947 */ /* 0x000fec0003800000 */
.L_x_1:
[----:B-1----:R-:W-:Y:S01]  /*0280*/  FMUL.FTZ R9, R4, R7 ;  /* 0x0000000704097220 */ /* 0x002fe20000410000 */
[----:B------:R-:W-:-:S03]  /*0290*/  FMUL.FTZ R6, R7, 0.5 ;  /* 0x3f00000007067820 */ /* 0x000fc60000410000 */
[----:B------:R-:W-:-:S04]  /*02a0*/  FFMA R4, -R9, R9, R4 ;  /* 0x0000000909047223 */ /* 0x000fc80000000104 */
[----:B------:R-:W-:-:S07]  /*02b0*/  FFMA R6, R4, R6, R9 ;  /* 0x0000000604067223 */ /* 0x000fce0000000009 */
.L_x_2:
[----:B------:R-:W0:Y:S01]  /*02c0*/  LDC R11, c[0x0][0x3ac] ;  /* 0x0000eb00ff0b7b82 */ /* 0x000e220000000800 */
[----:B------:R-:W-:Y:S01]  /*02d0*/  MOV R4, 0xff7fffff ;  /* 0xff7fffff00047802 */ /* 0x000fe20000000f00 */
[----:B------:R-:W-:Y:S01]  /*02e0*/  UMOV UR4, URZ ;  /* 0x000000ff00047c82 */ /* 0x000fe20008000000 */
[C---:B0-----:R-:W-:Y:S02]  /*02f0*/  LOP3.LUT R8, R11.reuse, 0x7ffffff0, RZ, 0xc0, !PT ;  /* 0x7ffffff00b087812 */ /* 0x041fe400078ec0ff */
[C---:B------:R-:W-:Y:S02]  /*0300*/  IADD3 R7, PT, PT, R11.reuse, -0x1, RZ ;  /* 0xffffffff0b077810 */ /* 0x040fe40007ffe0ff */
[C---:B------:R-:W-:Y:S02]  /*0310*/  LOP3.LUT R9, R11.reuse, 0xf, RZ, 0xc0, !PT ;  /* 0x0000000f0b097812 */ /* 0x040fe400078ec0ff */
[C---:B------:R-:W-:Y:S02]  /*0320*/  LOP3.LUT R10, R11.reuse, 0x7, RZ, 0xc0, !PT ;  /* 0x000000070b0a7812 */ /* 0x040fe400078ec0ff */
[----:B------:R-:W-:-:S02]  /*0330*/  LOP3.LUT R11, R11, 0x3, RZ, 0xc0, !PT ;  /* 0x000000030b0b7812 */ /* 0x000fc400078ec0ff */
[----:B------:R-:W-:-:S07]  /*0340*/  IADD3 R18, PT, PT, -R8, RZ, RZ ;  /* 0x000000ff08127210 */ /* 0x000fce0007ffe1ff */
.L_x_10:
[----:B------:R-:W0:Y:S01]  /*0350*/  LDCU UR10, c[0x0][0x3ac] ;  /* 0x00007580ff0a77ac */ /* 0x000e220008000800 */
[----:B------:R-:W-:Y:S01]  /*0360*/  ISETP.GE.U32.AND P0, PT, R7, 0xf, PT ;  /* 0x0000000f0700780c */ /* 0x000fe20003f06070 */
[----:B------:R-:W-:Y:S01]  /*0370*/  HFMA2 R19, -RZ, RZ, 0, 0 ;  /* 0x00000000ff137431 */ /* 0x000fe200000001ff */
[----:B------:R-:W-:Y:S01]  /*0380*/  MOV R20, RZ ;  /* 0x000000ff00147202 */ /* 0x000fe20000000f00 */
[----:B0-----:R-:W-:-:S10]  /*0390*/  UIMAD UR10, UR4, UR10, UR11 ;  /* 0x0000000a040a72a4 */ /* 0x001fd4000f8e020b */
[----:B------:R-:W-:Y:S05]  /*03a0*/  @!P0 BRA `(.L_x_3) ;  /* 0x0000000400108947 */ /* 0x000fea0003800000 */
[----:B------:R-:W0:Y:S01]  /*03b0*/  LDCU.64 UR6, c[0x0][0x388] ;  /* 0x00007100ff0677ac */ /* 0x000e220008000a00 */
[----:B------:R-:W-:Y:S02]  /*03c0*/  MOV R19, RZ ;  /* 0x000000ff00137202 */ /* 0x000fe40000000f00 */
[----:B------:R-:W-:Y:S02]  /*03d0*/  MOV R17, R5 ;  /* 0x0000000500117202 */ /* 0x000fe40000000f00 */
[----:B------:R-:W-:Y:S01]  /*03e0*/  MOV R16, R18 ;  /* 0x0000001200107202 */ /* 0x000fe20000000f00 */
[----:B0-----:R-:W-:-:S04]  /*03f0*/  UIMAD.WIDE.U32 UR6, UR10, 0x4, UR6 ;  /* 0x000000040a0678a5 */ /* 0x001fc8000f8e0006 */
[----:B------:R-:W-:-:S04]  /*0400*/  UIADD3 UR14, UP0, UPT, UR6, 0x20, URZ ;  /* 0x00000020060e7890 */ /* 0x000fc8000ff1e0ff */
[----:B------:R-:W-:Y:S02]  /*0410*/  UIADD3.X UR6, UPT, UPT, URZ, UR7, URZ, UP0, !UPT ;  /* 0x00000007ff067290 */ /* 0x000fe400087fe4ff */
[----:B------:R-:W-:-:S04]  /*0420*/  MOV R20, UR14 ;  /* 0x0000000e00147c02 */ /* 0x000fc80008000f00 */
[----:B------:R-:W-:-:S07]  /*0430*/  MOV R21, UR6 ;  /* 0x0000000600157c02 */ /* 0x000fce0008000f00 */
.L_x_4:
[----:B------:R-:W0:Y:S01]  /*0440*/  LDC.64 R14, c[0x0][0x380] ;  /* 0x0000e000ff0e7b82 */ /* 0x000e220000000a00 */
[----:B------:R-:W-:Y:S02]  /*0450*/  MOV R12, R20 ;  /* 0x00000014000c7202 */ /* 0x000fe40000000f00 */
[----:B------:R-:W-:-:S05]  /*0460*/  MOV R13, R21 ;  /* 0x00000015000d7202 */ /* 0x000fca0000000f00 */
[----:B------:R-:W2:Y:S04]  /*0470*/  LDG.E R23, desc[UR12][R12.64+-0x20] ;  /* 0xffffe00c0c177981 */ /* 0x000ea8000c1e1900 */
[----:B------:R-:W3:Y:S04]  /*0480*/  LDG.E R25, desc[UR12][R12.64+-0x1c] ;  /* 0xffffe40c0c197981 */ /* 0x000ee8000c1e1900 */
[----:B------:R-:W4:Y:S01]  /*0490*/  LDG.E R20, desc[UR12][R12.64+-0x18] ;  /* 0xffffe80c0c147981 */ /* 0x000f22000c1e1900 */
[----:B0-----:R-:W-:-:S05]  /*04a0*/  IMAD.WIDE R14, R17, 0x4, R14 ;  /* 0x00000004110e7825 */ /* 0x001fca00078e020e */
[----:B------:R-:W2:Y:S04]  /*04b0*/  LDG.E R22, desc[UR12][R14.64] ;  /* 0x0000000c0e167981 */ /* 0x000ea8000c1e1900 */
[----:B------:R-:W3:Y:S04]  /*04c0*/  LDG.E R24, desc[UR12][R14.64+0x4] ;  /* 0x0000040c0e187981 */ /* 0x000ee8000c1e1900 */
[----:B------:R-:W4:Y:S01]  /*04d0*/  LDG.E R21, desc[UR12][R14.64+0x8] ;  /* 0x0000080c0e157981 */ /* 0x000f22000c1e1900 */
[----:B--2---:R-:W-:-:S03]  /*04e0*/  FFMA R23, R22, R23, R19 ;  /* 0x0000001716177223 */ /* 0x004fc60000000013 */
[----:B------:R-:W2:Y:S04]  /*04f0*/  LDG.E R19, desc[UR12][R12.64+-0x14] ;  /* 0xffffec0c0c137981 */ /* 0x000ea8000c1e1900 */
[----:B------:R-:W2:Y:S01]  /*0500*/  LDG.E R22, desc[UR12][R14.64+0xc] ;  /* 0x00000c0c0e167981 */ /* 0x000ea2000c1e1900 */
[----:B---3--:R-:W-:-:S03]  /*0510*/  FFMA R26, R24, R25, R23 ;  /* 0x00000019181a7223 */ /* 0x008fc60000000017 */
[----:B------:R-:W3:Y:S01]  /*0520*/  LDG.E R24, desc[UR12][R12.64+-0x10] ;  /* 0xfffff00c0c187981 */ /* 0x000ee2000c1e1900 */
[----:B----4-:R-:W-:-:S03]  /*0530*/  FFMA R25, R21, R20, R26 ;  /* 0x0000001415197223 */ /* 0x010fc6000000001a */
[----:B------:R-:W3:Y:S04]  /*0540*/  LDG.E R23, desc[UR12][R14.64+0x10] ;  /* 0x0000100c0e177981 */ /* 0x000ee8000c1e1900 */
[----:B------:R-:W4:Y:S04]  /*0550*/  LDG.E R20, desc[UR12][R12.64+-0xc] ;  /* 0xfffff40c0c147981 */ /* 0x000f28000c1e1900 */
[----:B------:R-:W4:Y:S01]  /*0560*/  LDG.E R21, desc[UR12][R14.64+0x14] ;  /* 0x0000140c0e157981 */ /* 0x000f22000c1e1900 */
[----:B--2---:R-:W-:-:S03]  /*0570*/  FFMA R26, R22, R19, R25 ;  /* 0x00000013161a7223 */ /* 0x004fc60000000019 */
[----:B------:R-:W2:Y:S04]  /*0580*/  LDG.E R22, desc[UR12][R12.64+-0x8] ;  /* 0xfffff80c0c167981 */ /* 0x000ea8000c1e1900 */
[----:B------:R-:W2:Y:S01]  /*0590*/  LDG.E R19, desc[UR12][R14.64+0x18] ;  /* 0x0000180c0e137981 */ /* 0x000ea2000c1e1900 */
[----:B---3--:R-:W-:-:S03]  /*05a0*/  FFMA R26, R23, R24, R26 ;  /* 0x00000018171a7223 */ /* 0x008fc6000000001a */
[----:B------:R-:W3:Y:S04]  /*05b0*/  LDG.E R23, desc[UR12][R12.64+-0x4] ;  /* 0xfffffc0c0c177981 */ /* 0x000ee8000c1e1900 */
[----:B------:R-:W3:Y:S01]  /*05c0*/  LDG.E R24, desc[UR12][R14.64+0x1c] ;  /* 0x00001c0c0e187981 */ /* 0x000ee2000c1e1900 */
[----:B----4-:R-:W-:-:S03]  /*05d0*/  FFMA R26, R21, R20, R26 ;  /* 0x00000014151a7223 */ /* 0x010fc6000000001a */
        /* <DEDUP_REMOVED lines=10> */
[----:B------:R-:W4:Y:S04]  /*0680*/  LDG.E R26, desc[UR12][R14.64+0x2c] ;  /* 0x00002c0c0e1a7981 */ /* 0x000f28000c1e1900 */
[----:B------:R-:W5:Y:S01]  /*0690*/  LDG.E R20, desc[UR12][R12.64+0x10] ;  /* 0x0000100c0c147981 */ /* 0x000f62000c1e1900 */
[----:B--2---:R-:W-:-:S03]  /*06a0*/  FFMA R22, R22, R19, R25 ;  /* 0x0000001316167223 */ /* 0x004fc60000000019 */
[----:B------:R-:W5:Y:S01]  /*06b0*/  LDG.E R19, desc[UR12][R14.64+0x30] ;  /* 0x0000300c0e137981 */ /* 0x000f62000c1e1900 */
[----:B---3--:R-:W-:-:S03]  /*06c0*/  FFMA R25, R23, R24, R22 ;  /* 0x0000001817197223 */ /* 0x008fc60000000016 */
[----:B------:R-:W2:Y:S04]  /*06d0*/  LDG.E R23, desc[UR12][R12.64+0x14] ;  /* 0x0000140c0c177981 */ /* 0x000ea8000c1e1900 */
[----:B------:R-:W2:Y:S01]  /*06e0*/  LDG.E R22, desc[UR12][R14.64+0x34] ;  /* 0x0000340c0e167981 */ /* 0x000ea2000c1e1900 */
[----:B----4-:R-:W-:-:S03]  /*06f0*/  FFMA R28, R26, R21, R25 ;  /* 0x000000151a1c7223 */ /* 0x010fc60000000019 */
[----:B------:R-:W3:Y:S04]  /*0700*/  LDG.E R21, desc[UR12][R12.64+0x18] ;  /* 0x0000180c0c157981 */ /* 0x000ee8000c1e1900 */
[----:B------:R-:W3:Y:S04]  /*0710*/  LDG.E R24, desc[UR12][R14.64+0x38] ;  /* 0x0000380c0e187981 */ /* 0x000ee8000c1e1900 */
[----:B------:R-:W4:Y:S04]  /*0720*/  LDG.E R25, desc[UR12][R14.64+0x3c] ;  /* 0x00003c0c0e197981 */ /* 0x000f28000c1e1900 */
[----:B------:R-:W4:Y:S01]  /*0730*/  LDG.E R26, desc[UR12][R12.64+0x1c] ;  /* 0x00001c0c0c1a7981 */ /* 0x000f22000c1e1900 */
[----:B------:R-:W-:-:S04]  /*0740*/  IADD3 R16, PT, PT, R16, 0x10, RZ ;  /* 0x0000001010107810 */ /* 0x000fc80007ffe0ff */
[----:B------:R-:W-:Y:S02]  /*0750*/  ISETP.NE.AND P0, PT, R16, RZ, PT ;  /* 0x000000ff1000720c */ /* 0x000fe40003f05270 */
[----:B------:R-:W-:Y:S01]  /*0760*/  IADD3 R17, PT, PT, R17, 0x10, RZ ;  /* 0x0000001011117810 */ /* 0x000fe20007ffe0ff */
[----:B-----5:R-:W-:Y:S01]  /*0770*/  FFMA R19, R19, R20, R28 ;  /* 0x0000001413137223 */ /* 0x020fe2000000001c */
[----:B------:R-:W-:-:S03]  /*0780*/  IADD3 R20, P1, PT, R12, 0x40, RZ ;  /* 0x000000400c147810 */ /* 0x000fc60007f3e0ff */
[----:B--2---:R-:W-:-:S04]  /*0790*/  FFMA R19, R22, R23, R19 ;  /* 0x0000001716137223 */ /* 0x004fc80000000013 */
[----:B---3--:R-:W-:Y:S01]  /*07a0*/  FFMA R24, R24, R21, R19 ;  /* 0x0000001518187223 */ /* 0x008fe20000000013 */
[----:B------:R-:W-:-:S03]  /*07b0*/  IADD3.X R21, PT, PT, RZ, R13, RZ, P1, !PT ;  /* 0x0000000dff157210 */ /* 0x000fc60000ffe4ff */
[----:B----4-:R-:W-:Y:S01]  /*07c0*/  FFMA R19, R25, R26, R24 ;  /* 0x0000001a19137223 */ /* 0x010fe20000000018 */
[----:B------:R-:W-:Y:S06]  /*07d0*/  @P0 BRA `(.L_x_4) ;  /* 0xfffffffc00180947 */ /* 0x000fec000383ffff */
[----:B------:R-:W-:-:S07]  /*07e0*/  MOV R20, R8 ;  /* 0x0000000800147202 */ /* 0x000fce0000000f00 */
.L_x_3:
[----:B------:R-:W-:-:S13]  /*07f0*/  ISETP.NE.AND P0, PT, R9, RZ, PT ;  /* 0x000000ff0900720c */ /* 0x000fda0003f05270 */
[----:B------:R-:W-:Y:S05]  /*0800*/  @!P0 BRA `(.L_x_5) ;  /* 0x0000000400748947 */ /* 0x000fea0003800000 */
[----:B------:R-:W-:Y:S02]  /*0810*/  IADD3 R12, PT, PT, R9, -0x1, RZ ;  /* 0xffffffff090c7810 */ /* 0x000fe40007ffe0ff */
[----:B------:R-:W-:Y:S02]  /*0820*/  ISETP.NE.AND P0, PT, R10, RZ, PT ;  /* 0x000000ff0a00720c */ /* 0x000fe40003f05270 */
[----:B------:R-:W-:-:S13]  /*0830*/  ISETP.GE.U32.AND P1, PT, R12, 0x7, PT ;  /* 0x000000070c00780c */ /* 0x000fda0003f26070 */
[----:B------:R-:W-:Y:S05]  /*0840*/  @!P1 BRA `(.L_x_6) ;  /* 0x0000000000909947 */ /* 0x000fea0003800000 */
[----:B------:R-:W0:Y:S01]  /*0850*/  LDC.64 R16, c[0x0][0x388] ;  /* 0x0000e200ff107b82 */ /* 0x000e220000000a00 */
[C---:B------:R-:W-:Y:S02]  /*0860*/  IADD3 R25, PT, PT, R20.reuse, UR10, RZ ;  /* 0x0000000a14197c10 */ /* 0x040fe4000fffe0ff */
[----:B------:R-:W-:Y:S02]  /*0870*/  IADD3 R21, P1, PT, R20, UR10, RZ ;  /* 0x0000000a14157c10 */ /* 0x000fe4000ff3e0ff */
[----:B------:R-:W-:Y:S02]  /*0880*/  IADD3 R23, PT, PT, R5, R20, RZ ;  /* 0x0000001405177210 */ /* 0x000fe40007ffe0ff */
[----:B------:R-:W-:Y:S01]  /*0890*/  IADD3.X R22, PT, PT, RZ, RZ, RZ, P1, !PT ;  /* 0x000000ffff167210 */ /* 0x000fe20000ffe4ff */
[----:B------:R-:W1:Y:S08]  /*08a0*/  LDC.64 R12, c[0x0][0x388] ;  /* 0x0000e200ff0c7b82 */ /* 0x000e700000000a00 */
[----:B------:R-:W2:Y:S01]  /*08b0*/  LDC.64 R14, c[0x0][0x380] ;  /* 0x0000e000ff0e7b82 */ /* 0x000ea20000000a00 */
[----:B0-----:R-:W-:-:S06]  /*08c0*/  IMAD.WIDE.U32 R16, R25, 0x4, R16 ;  /* 0x0000000419107825 */ /* 0x001fcc00078e0010 */
[----:B------:R-:W3:Y:S01]  /*08d0*/  LDG.E R16, desc[UR12][R16.64] ;  /* 0x0000000c10107981 */ /* 0x000ee2000c1e1900 */
[----:B-1----:R-:W-:-:S04]  /*08e0*/  LEA R12, P1, R21, R12, 0x2 ;  /* 0x0000000c150c7211 */ /* 0x002fc800078210ff */
[----:B------:R-:W-:Y:S01]  /*08f0*/  LEA.HI.X R13, R21, R13, R22, 0x2, P1 ;  /* 0x0000000d150d7211 */ /* 0x000fe200008f1416 */
[----:B--2---:R-:W-:-:S04]  /*0900*/  IMAD.WIDE R14, R23, 0x4, R14 ;  /* 0x00000004170e7825 */ /* 0x004fc800078e020e */
[----:B------:R-:W2:Y:S04]  /*0910*/  LDG.E R25, desc[UR12][R12.64+0x4] ;  /* 0x0000040c0c197981 */ /* 0x000ea8000c1e1900 */
[----:B------:R-:W3:Y:S04]  /*0920*/  LDG.E R22, desc[UR12][R14.64] ;  /* 0x0000000c0e167981 */ /* 0x000ee8000c1e1900 */
[----:B------:R-:W2:Y:S04]  /*0930*/  LDG.E R26, desc[UR12][R14.64+0x4] ;  /* 0x0000040c0e1a7981 */ /* 0x000ea8000c1e1900 */
[----:B------:R-:W4:Y:S04]  /*0940*/  LDG.E R24, desc[UR12][R14.64+0x8] ;  /* 0x0000080c0e187981 */ /* 0x000f28000c1e1900 */
[----:B------:R-:W4:Y:S04]  /*0950*/  LDG.E R21, desc[UR12][R12.64+0x8] ;  /* 0x0000080c0c157981 */ /* 0x000f28000c1e1900 */
[----:B------:R-:W5:Y:S04]  /*0960*/  LDG.E R17, desc[UR12][R14.64+0x18] ;  /* 0x0000180c0e117981 */ /* 0x000f68000c1e1900 */
[----:B------:R-:W5:Y:S04]  /*0970*/  LDG.E R27, desc[UR12][R12.64+0x18] ;  /* 0x0000180c0c1b7981 */ /* 0x000f68000c1e1900 */
[----:B------:R-:W5:Y:S01]  /*0980*/  LDG.E R28, desc[UR12][R12.64+0x1c] ;  /* 0x00001c0c0c1c7981 */ /* 0x000f62000c1e1900 */
[----:B---3--:R-:W-:-:S03]  /*0990*/  FFMA R23, R22, R16, R19 ;  /* 0x0000001016177223 */ /* 0x008fc60000000013 */
[----:B------:R-:W3:Y:S01]  /*09a0*/  LDG.E R19, desc[UR12][R14.64+0xc] ;  /* 0x00000c0c0e137981 */ /* 0x000ee2000c1e1900 */
[----:B--2---:R-:W-:-:S03]  /*09b0*/  FFMA R25, R26, R25, R23 ;  /* 0x000000191a197223 */ /* 0x004fc60000000017 */
[----:B------:R-:W3:Y:S04]  /*09c0*/  LDG.E R22, desc[UR12][R12.64+0xc] ;  /* 0x00000c0c0c167981 */ /* 0x000ee8000c1e1900 */
[----:B------:R-:W2:Y:S04]  /*09d0*/  LDG.E R23, desc[UR12][R14.64+0x10] ;  /* 0x0000100c0e177981 */ /* 0x000ea8000c1e1900 */
[----:B------:R-:W2:Y:S01]  /*09e0*/  LDG.E R16, desc[UR12][R12.64+0x10] ;  /* 0x0000100c0c107981 */ /* 0x000ea2000c1e1900 */
[----:B----4-:R-:W-:-:S03]  /*09f0*/  FFMA R26, R24, R21, R25 ;  /* 0x00000015181a7223 */ /* 0x010fc60000000019 */
[----:B------:R-:W4:Y:S04]  /*0a00*/  LDG.E R24, desc[UR12][R14.64+0x14] ;  /* 0x0000140c0e187981 */ /* 0x000f28000c1e1900 */
[----:B------:R-:W4:Y:S04]  /*0a10*/  LDG.E R25, desc[UR12][R12.64+0x14] ;  /* 0x0000140c0c197981 */ /* 0x000f28000c1e1900 */
[----:B------:R-:W5:Y:S01]  /*0a20*/  LDG.E R21, desc[UR12][R14.64+0x1c] ;  /* 0x00001c0c0e157981 */ /* 0x000f62000c1e1900 */
[----:B------:R-:W-:Y:S01]  /*0a30*/  IADD3 R20, PT, PT, R20, 0x8, RZ ;  /* 0x0000000814147810 */ /* 0x000fe20007ffe0ff */
[----:B---3--:R-:W-:-:S04]  /*0a40*/  FFMA R22, R19, R22, R26 ;  /* 0x0000001613167223 */ /* 0x008fc8000000001a */
[----:B--2---:R-:W-:-:S04]  /*0a50*/  FFMA R23, R23, R16, R22 ;  /* 0x0000001017177223 */ /* 0x004fc80000000016 */
[----:B----4-:R-:W-:-:S04]  /*0a60*/  FFMA R24, R24, R25, R23 ;  /* 0x0000001918187223 */ /* 0x010fc80000000017 */
[----:B-----5:R-:W-:-:S04]  /*0a70*/  FFMA R24, R17, R27, R24 ;  /* 0x0000001b11187223 */ /* 0x020fc80000000018 */
[----:B------:R-:W-:-:S07]  /*0a80*/  FFMA R19, R21, R28, R24 ;  /* 0x0000001c15137223 */ /* 0x000fce0000000018 */
.L_x_6:
        /* <DEDUP_REMOVED lines=19> */
[----:B------:R-:W4:Y:S04]  /*0bc0*/  LDG.E R21, desc[UR12][R16.64+0x4] ;  /* 0x0000040c10157981 */ /* 0x000f28000c1e1900 */
[----:B------:R-:W4:Y:S04]  /*0bd0*/  LDG.E R23, desc[UR12][R12.64+0x4] ;  /* 0x0000040c0c177981 */ /* 0x000f28000c1e1900 */
[----:B------:R-:W2:Y:S04]  /*0be0*/  LDG.E R24, desc[UR12][R16.64+0x8] ;  /* 0x0000080c10187981 */ /* 0x000ea8000c1e1900 */
[----:B------:R-:W5:Y:S04]  /*0bf0*/  LDG.E R26, desc[UR12][R16.64+0xc] ;  /* 0x00000c0c101a7981 */ /* 0x000f68000c1e1900 */
[----:B------:R-:W5:Y:S01]  /*0c00*/  LDG.E R27, desc[UR12][R12.64+0xc] ;  /* 0x00000c0c0c1b7981 */ /* 0x000f62000c1e1900 */
[----:B------:R-:W-:Y:S01]  /*0c10*/  IADD3 R20, PT, PT, R20, 0x4, RZ ;  /* 0x0000000414147810 */ /* 0x000fe20007ffe0ff */
[----:B---3--:R-:W-:-:S04]  /*0c20*/  FFMA R22, R22, R14, R19 ;  /* 0x0000000e16167223 */ /* 0x008fc80000000013 */
[----:B----4-:R-:W-:-:S04]  /*0c30*/  FFMA R21, R21, R23, R22 ;  /* 0x0000001715157223 */ /* 0x010fc80000000016 */
[----:B--2---:R-:W-:-:S04]  /*0c40*/  FFMA R21, R24, R25, R21 ;  /* 0x0000001918157223 */ /* 0x004fc80000000015 */
[----:B-----5:R-:W-:-:S07]  /*0c50*/  FFMA R19, R26, R27, R21 ;  /* 0x0000001b1a137223 */ /* 0x020fce0000000015 */
.L_x_7:
[----:B------:R-:W-:Y:S05]  /*0c60*/  @!P0 BRA `(.L_x_5) ;  /* 0x00000000005c8947 */ /* 0x000fea0003800000 */
[----:B------:R-:W0:Y:S01]  /*0c70*/  LDC.64 R12, c[0x0][0x388] ;  /* 0x0000e200ff0c7b82 */ /* 0x000e220000000a00 */
[----:B------:R-:W-:Y:S02]  /*0c80*/  IADD3 R21, PT, PT, R20, UR10, RZ ;  /* 0x0000000a14157c10 */ /* 0x000fe4000fffe0ff */
[----:B------:R-:W-:-:S05]  /*0c90*/  IADD3 R17, PT, PT, R5, R20, RZ ;  /* 0x0000001405117210 */ /* 0x000fca0007ffe0ff */
[----:B------:R-:W1:Y:S01]  /*0ca0*/  LDC.64 R14, c[0x0][0x380] ;  /* 0x0000e000ff0e7b82 */ /* 0x000e620000000a00 */
[----:B0-----:R-:W-:-:S06]  /*0cb0*/  IMAD.WIDE.U32 R12, R21, 0x4, R12 ;  /* 0x00000004150c7825 */ /* 0x001fcc00078e000c */
[----:B------:R-:W2:Y:S01]  /*0cc0*/  LDG.E R12, desc[UR12][R12.64] ;  /* 0x0000000c0c0c7981 */ /* 0x000ea2000c1e1900 */
[----:B-1----:R-:W-:-:S05]  /*0cd0*/  IMAD.WIDE R14, R17, 0x4, R14 ;  /* 0x00000004110e7825 */ /* 0x002fca00078e020e */
[----:B------:R-:W2:Y:S01]  /*0ce0*/  LDG.E R16, desc[UR12][R14.64] ;  /* 0x0000000c0e107981 */ /* 0x000ea2000c1e1900 */
[----:B------:R-:W-:Y:S01]  /*0cf0*/  ISETP.NE.AND P0, PT, R11, 0x1, PT ;  /* 0x000000010b00780c */ /* 0x000fe20003f05270 */
[----:B--2---:R-:W-:-:S12]  /*0d00*/  FFMA R19, R16, R12, R19 ;  /* 0x0000000c10137223 */ /* 0x004fd80000000013 */
[----:B------:R-:W-:Y:S05]  /*0d10*/  @!P0 BRA `(.L_x_5) ;  /* 0x0000000000308947 */ /* 0x000fea0003800000 */
[----:B------:R-:W0:Y:S01]  /*0d20*/  LDC.64 R12, c[0x0][0x388] ;  /* 0x0000e200ff0c7b82 */ /* 0x000e220000000a00 */
[----:B------:R-:W-:Y:S02]  /*0d30*/  IADD3 R16, P1, PT, R20, UR10, RZ ;  /* 0x0000000a14107c10 */ /* 0x000fe4000ff3e0ff */
[----:B------:R-:W-:Y:S02]  /*0d40*/  ISETP.NE.AND P0, PT, R11, 0x2, PT ;  /* 0x000000020b00780c */ /* 0x000fe40003f05270 */
[----:B------:R-:W-:-:S11]  /*0d50*/  IADD3.X R17, PT, PT, RZ, RZ, RZ, P1, !PT ;  /* 0x000000ffff117210 */ /* 0x000fd60000ffe4ff */
[----:B------:R-:W2:Y:S01]  /*0d60*/  @P0 LDG.E R20, desc[UR12][R14.64+0x8] ;  /* 0x0000080c0e140981 */ /* 0x000ea2000c1e1900 */
[----:B0-----:R-:W-:-:S04]  /*0d70*/  LEA R12, P1, R16, R12, 0x2 ;  /* 0x0000000c100c7211 */ /* 0x001fc800078210ff */
[----:B------:R-:W-:Y:S02]  /*0d80*/  LEA.HI.X R13, R16, R13, R17, 0x2, P1 ;  /* 0x0000000d100d7211 */ /* 0x000fe400008f1411 */
[----:B------:R-:W3:Y:S04]  /*0d90*/  LDG.E R16, desc[UR12][R14.64+0x4] ;  /* 0x0000040c0e107981 */ /* 0x000ee8000c1e1900 */
[----:B------:R-:W3:Y:S04]  /*0da0*/  LDG.E R17, desc[UR12][R12.64+0x4] ;  /* 0x0000040c0c117981 */ /* 0x000ee8000c1e1900 */
[----:B------:R-:W2:Y:S01]  /*0db0*/  @P0 LDG.E R21, desc[UR12][R12.64+0x8] ;  /* 0x0000080c0c150981 */ /* 0x000ea2000c1e1900 */
[----:B---3--:R-:W-:-:S04]  /*0dc0*/  FFMA R19, R16, R17, R19 ;  /* 0x0000001110137223 */ /* 0x008fc80000000013 */
[----:B--2---:R-:W-:-:S07]  /*0dd0*/  @P0 FFMA R19, R20, R21, R19 ;  /* 0x0000001514130223 */ /* 0x004fce0000000013 */
.L_x_5:
[----:B------:R-:W0:Y:S01]  /*0de0*/  MUFU.RCP R13, R6 ;  /* 0x00000006000d7308 */ /* 0x000e220000001000 */
[----:B------:R-:W-:Y:S07]  /*0df0*/  BSSY.RECONVERGENT B0, `(.L_x_8) ;  /* 0x000000b000007945 */ /* 0x000fee0003800200 */
[----:B------:R-:W1:Y:S01]  /*0e00*/  FCHK P0, R19, R6 ;  /* 0x0000000613007302 */ /* 0x000e620000000000 */
[----:B0-----:R-:W-:-:S04]  /*0e10*/  FFMA R12, R13, -R6, 1 ;  /* 0x3f8000000d0c7423 */ /* 0x001fc80000000806 */
[----:B------:R-:W-:-:S04]  /*0e20*/  FFMA R12, R13, R12, R13 ;  /* 0x0000000c0d0c7223 */ /* 0x000fc8000000000d */
[----:B------:R-:W-:-:S04]  /*0e30*/  FFMA R14, R12, R19, RZ ;  /* 0x000000130c0e7223 */ /* 0x000fc800000000ff */
[----:B------:R-:W-:-:S04]  /*0e40*/  FFMA R13, R14, -R6, R19 ;  /* 0x800000060e0d7223 */ /* 0x000fc80000000013 */
[----:B------:R-:W-:Y:S01]  /*0e50*/  FFMA R13, R12, R13, R14 ;  /* 0x0000000d0c0d7223 */ /* 0x000fe2000000000e */
[----:B-1----:R-:W-:Y:S06]  /*0e60*/  @!P0 BRA `(.L_x_9) ;  /* 0x00000000000c8947 */ /* 0x002fec0003800000 */
[----:B------:R-:W-:-:S07]  /*0e70*/  MOV R14, 0xe90 ;  /* 0x00000e90000e7802 */ /* 0x000fce0000000f00 */
[----:B------:R-:W-:Y:S05]  /*0e80*/  CALL.REL.NOINC `($__internal_2_$__cuda_sm3x_div_rn_noftz_f32_slowpath) ;  /* 0x0000001c00c07944 */ /* 0x000fea0003c00000 */
[----:B------:R-:W-:-:S07]  /*0e90*/  MOV R13, R12 ;  /* 0x0000000c000d7202 */ /* 0x000fce0000000f00 */
.L_x_9:
[----:B------:R-:W-:Y:S05]  /*0ea0*/  BSYNC.RECONVERGENT B0 ;  /* 0x0000000000007941 */ /* 0x000fea0003800200 */
.L_x_8:
[----:B------:R-:W-:Y:S01]  /*0eb0*/  ULEA UR7, UR4, UR15, 0x2 ;  /* 0x0000000f04077291 */ /* 0x000fe2000f8e10ff */
[----:B------:R-:W-:Y:S01]  /*0ec0*/  FMNMX R4, R13, R4, !PT ;  /* 0x000000040d047209 */ /* 0x000fe20007800000 */
[----:B------:R-:W0:Y:S01]  /*0ed0*/  LDCU UR6, c[0x0][0x3a8] ;  /* 0x00007500ff0677ac */ /* 0x000e220008000800 */
[----:B------:R-:W-:-:S06]  /*0ee0*/  UIADD3 UR4, UPT, UPT, UR4, 0x1, URZ ;  /* 0x0000000104047890 */ /* 0x000fcc000fffe0ff */
[----:B------:R1:W-:Y:S01]  /*0ef0*/  STL [UR7], R13 ;  /* 0x0000000dff007987 */ /* 0x0003e20008100807 */
[----:B0-----:R-:W-:-:S09]  /*0f00*/  UISETP.NE.AND UP0, UPT, UR4, UR6, UPT ;  /* 0x000000060400728c */ /* 0x001fd2000bf05270 */
[----:B-1----:R-:W-:Y:S05]  /*0f10*/  BRA.U UP0, `(.L_x_10) ;  /* 0xfffffff5000c7547 */ /* 0x002fea000b83ffff */
.L_x_0:
[----:B------:R-:W-:Y:S01]  /*0f20*/  UISETP.GE.AND UP0, UPT, UR6, 0x1, UPT ;  /* 0x000000010600788c */ /* 0x000fe2000bf06270 */
[----:B------:R-:W-:-:S08]  /*0f30*/  HFMA2 R7, -RZ, RZ, 0, 0 ;  /* 0x00000000ff077431 */ /* 0x000fd000000001ff */
[----:B------:R-:W-:Y:S05]  /*0f40*/  BRA.U !UP0, `(.L_x_11) ;  /* 0x0000000d08387547 */ /* 0x000fea000b800000 */
[----:B------:R-:W-:Y:S01]  /*0f50*/  UISETP.GE.U32.AND UP2, UPT, UR6, 0x8, UPT ;  /* 0x000000080600788c */ /* 0x000fe2000bf46070 */
[----:B------:R-:W-:Y:S01]  /*0f60*/  MOV R7, RZ ;  /* 0x000000ff00077202 */ /* 0x000fe20000000f00 */
[----:B------:R-:W-:Y:S01]  /*0f70*/  ULOP3.LUT UR7, UR6, 0x7, URZ, 0xc0, !UPT ;  /* 0x0000000706077892 */ /* 0x000fe2000f8ec0ff */
[----:B------:R-:W-:-:S03]  /*0f80*/  UMOV UR4, URZ ;  /* 0x000000ff00047c82 */ /* 0x000fc60008000000 */
[----:B------:R-:W-:-:S03]  /*0f90*/  UISETP.NE.AND UP1, UPT, UR7, URZ, UPT ;  /* 0x000000ff0700728c */ /* 0x000fc6000bf25270 */
[----:B------:R-:W-:Y:S08]  /*0fa0*/  BRA.U !UP2, `(.L_x_12) ;  /* 0x000000050a787547 */ /* 0x000ff0000b800000 */
[----:B------:R-:W-:Y:S01]  /*0fb0*/  ULOP3.LUT UR4, UR6, 0x7ffffff8, URZ, 0xc0, !UPT ;  /* 0x7ffffff806047892 */ /* 0x000fe2000f8ec0ff */
[----:B------:R-:W-:Y:S02]  /*0fc0*/  IADD3 R5, PT, PT, R1, 0x10, RZ ;  /* 0x0000001001057810 */ /* 0x000fe40007ffe0ff */
[----:B------:R-:W-:Y:S01]  /*0fd0*/  MOV R7, RZ ;  /* 0x000000ff00077202 */ /* 0x000fe20000000f00 */
[----:B------:R-:W-:-:S12]  /*0fe0*/  UIADD3 UR10, UPT, UPT, -UR4, URZ, URZ ;  /* 0x000000ff040a7290 */ /* 0x000fd8000fffe1ff */
.L_x_13:
[----:B------:R-:W2:Y:S04]  /*0ff0*/  LDL.128 R8, [R5+-0x10] ;  /* 0xfffff00005087983 */ /* 0x000ea80000100c00 */
[----:B------:R-:W3:Y:S01]  /*1000*/  LDL.128 R12, [R5] ;  /* 0x00000000050c7983 */ /* 0x000ee20000100c00 */
[----:B------:R-:W-:Y:S01]  /*1010*/  HFMA2 R16, -RZ, RZ, 0.96630859375, -0.0022525787353515625 ;  /* 0x3bbb989dff107431 */ /* 0x000fe200000001ff */
[----:B------:R-:W-:Y:S01]  /*1020*/  MOV R17, 0x437c0000 ;  /* 0x437c000000117802 */ /* 0x000fe20000000f00 */
[----:B------:R-:W-:-:S04]  /*1030*/  UIADD3 UR10, UPT, UPT, UR10, 0x8, URZ ;  /* 0x000000080a0a7890 */ /* 0x000fc8000fffe0ff */
[----:B------:R-:W-:Y:S01]  /*1040*/  UISETP.NE.AND UP2, UPT, UR10, URZ, UPT ;  /* 0x000000ff0a00728c */ /* 0x000fe2000bf45270 */
[--C-:B--2---:R-:W-:Y:S01]  /*1050*/  FADD R23, R8, -R4.reuse ;  /* 0x8000000408177221 */ /* 0x104fe20000000000 */
[--C-:B------:R-:W-:Y:S01]  /*1060*/  FADD R19, R9, -R4.reuse ;  /* 0x8000000409137221 */ /* 0x100fe20000000000 */
[--C-:B------:R-:W-:Y:S02]  /*1070*/  FADD R21, R10, -R4.reuse ;  /* 0x800000040a157221 */ /* 0x100fe40000000000 */
[-C--:B------:R-:W-:Y:S01]  /*1080*/  FFMA.SAT R8, R23, R16.reuse, 0.5 ;  /* 0x3f00000017087423 */ /* 0x080fe20000002010 */
[-C--:B------:R-:W-:Y:S01]  /*1090*/  FFMA.SAT R18, R19, R16.reuse, 0.5 ;  /* 0x3f00000013127423 */ /* 0x080fe20000002010 */
[----:B------:R-:W-:Y:S01]  /*10a0*/  FFMA.SAT R10, R21, R16, 0.5 ;  /* 0x3f000000150a7423 */ /* 0x000fe20000002010 */
[----:B---3--:R-:W-:Y:S01]  /*10b0*/  FADD R25, R12, -R4 ;  /* 0x800000040c197221 */ /* 0x008fe20000000000 */
[-C--:B------:R-:W-:Y:S01]  /*10c0*/  FFMA.RM R8, R8, R17.reuse, 12582913 ;  /* 0x4b40000108087423 */ /* 0x080fe20000004011 */
[-C--:B------:R-:W-:Y:S01]  /*10d0*/  FFMA.RM R9, R18, R17.reuse, 12582913 ;  /* 0x4b40000112097423 */ /* 0x080fe20000004011 */
[----:B------:R-:W-:-:S02]  /*10e0*/  FFMA.RM R10, R10, R17, 12582913 ;  /* 0x4b4000010a0a7423 */ /* 0x000fc40000004011 */
[----:B------:R-:W-:Y:S01]  /*10f0*/  FADD R6, R8, -12583039 ;  /* 0xcb40007f08067421 */ /* 0x000fe20000000000 */
[----:B------:R-:W-:Y:S01]  /*1100*/  FADD R18, R9, -12583039 ;  /* 0xcb40007f09127421 */ /* 0x000fe20000000000 */
[----:B------:R-:W-:Y:S01]  /*1110*/  FADD R20, R10, -12583039 ;  /* 0xcb40007f0a147421 */ /* 0x000fe20000000000 */
[----:B------:R-:W-:Y:S01]  /*1120*/  SHF.L.U32 R8, R8, 0x17, RZ ;  /* 0x0000001708087819 */ /* 0x000fe200000006ff */
[----:B------:R-:W-:Y:S01]  /*1130*/  FFMA R6, R23, 1.4426950216293334961, -R6 ;  /* 0x3fb8aa3b17067823 */ /* 0x000fe20000000806 */
[----:B------:R-:W-:Y:S01]  /*1140*/  FFMA R18, R19, 1.4426950216293334961, -R18 ;  /* 0x3fb8aa3b13127823 */ /* 0x000fe20000000812 */
[----:B------:R-:W-:Y:S01]  /*1150*/  FFMA R20, R21, 1.4426950216293334961, -R20 ;  /* 0x3fb8aa3b15147823 */ /* 0x000fe20000000814 */
[----:B------:R-:W-:Y:S01]  /*1160*/  SHF.L.U32 R10, R10, 0x17, RZ ;  /* 0x000000170a0a7819 */ /* 0x000fe200000006ff */
[----:B------:R-:W-:Y:S01]  /*1170*/  FFMA R6, R23, 1.925963033500011079e-08, R6 ;  /* 0x32a5706017067823 */ /* 0x000fe20000000006 */
[----:B------:R-:W-:Y:S01]  /*1180*/  FADD R23, R11, -R4 ;  /* 0x800000040b177221 */ /* 0x000fe20000000000 */
[----:B------:R-:W-:Y:S01]  /*1190*/  FFMA R18, R19, 1.925963033500011079e-08, R18 ;  /* 0x32a5706013127823 */ /* 0x000fe20000000012 */
[----:B------:R-:W-:Y:S01]  /*11a0*/  FFMA R20, R21, 1.925963033500011079e-08, R20 ;  /* 0x32a5706015147823 */ /* 0x000fe20000000014 */
[----:B------:R0:W1:Y:S01]  /*11b0*/  MUFU.EX2 R11, R6 ;  /* 0x00000006000b7308 */ /* 0x0000620000000800 */
[----:B------:R-:W-:Y:S01]  /*11c0*/  FFMA.SAT R22, R23, R16, 0.5 ;  /* 0x3f00000017167423 */ /* 0x000fe20000002010 */
[----:B------:R-:W-:Y:S01]  /*11d0*/  FADD R21, R13, -R4 ;  /* 0x800000040d157221 */ /* 0x000fe20000000000 */
[----:B------:R-:W-:-:S02]  /*11e0*/  SHF.L.U32 R9, R9, 0x17, RZ ;  /* 0x0000001709097819 */ /* 0x000fc400000006ff */
[-C--:B------:R-:W-:Y:S01]  /*11f0*/  FFMA.RM R19, R22, R17.reuse, 12582913 ;  /* 0x4b40000116137423 */ /* 0x080fe20000004011 */
[-C--:B------:R-:W-:Y:S01]  /*1200*/  FFMA.SAT R22, R25, R16.reuse, 0.5 ;  /* 0x3f00000019167423 */ /* 0x080fe20000002010 */
[-C--:B------:R-:W-:Y:S01]  /*1210*/  FFMA.SAT R26, R21, R16.reuse, 0.5 ;  /* 0x3f000000151a7423 */ /* 0x080fe20000002010 */
[----:B------:R-:W2:Y:S01]  /*1220*/  MUFU.EX2 R13, R20 ;  /* 0x00000014000d7308 */ /* 0x000ea20000000800 */
[C---:B------:R-:W-:Y:S01]  /*1230*/  FADD R12, R19.reuse, -12583039 ;  /* 0xcb40007f130c7421 */ /* 0x040fe20000000000 */
[-C--:B0-----:R-:W-:Y:S01]  /*1240*/  FFMA.RM R6, R22, R17.reuse, 12582913 ;  /* 0x4b40000116067423 */ /* 0x081fe20000004011 */
[----:B------:R-:W-:Y:S02]  /*1250*/  SHF.L.U32 R19, R19, 0x17, RZ ;  /* 0x0000001713137819 */ /* 0x000fe400000006ff */
[C---:B------:R-:W-:Y:S01]  /*1260*/  FFMA R12, R23.reuse, 1.4426950216293334961, -R12 ;  /* 0x3fb8aa3b170c7823 */ /* 0x040fe2000000080c */
[----:B------:R-:W-:Y:S02]  /*1270*/  FADD R24, R6, -12583039 ;  /* 0xcb40007f06187421 */ /* 0x000fe40000000000 */
[----:B------:R-:W0:Y:S01]  /*1280*/  MUFU.EX2 R18, R18 ;  /* 0x0000001200127308 */ /* 0x000e220000000800 */
[----:B------:R-:W-:Y:S01]  /*1290*/  FFMA R22, R23, 1.925963033500011079e-08, R12 ;  /* 0x32a5706017167823 */ /* 0x000fe2000000000c */
[C---:B------:R-:W-:Y:S01]  /*12a0*/  FFMA R24, R25.reuse, 1.4426950216293334961, -R24 ;  /* 0x3fb8aa3b19187823 */ /* 0x040fe20000000818 */
[----:B------:R-:W-:Y:S01]  /*12b0*/  FFMA.RM R12, R26, R17, 12582913 ;  /* 0x4b4000011a0c7423 */ /* 0x000fe20000004011 */
[----:B------:R-:W-:Y:S01]  /*12c0*/  FADD R23, R14, -R4 ;  /* 0x800000040e177221 */ /* 0x000fe20000000000 */
[----:B-1----:R-:W-:Y:S01]  /*12d0*/  FMUL R8, R8, R11 ;  /* 0x0000000b08087220 */ /* 0x002fe20000400000 */
[----:B------:R-:W-:Y:S01]  /*12e0*/  FFMA R24, R25, 1.925963033500011079e-08, R24 ;  /* 0x32a5706019187823 */ /* 0x000fe20000000018 */
[----:B------:R-:W-:Y:S01]  /*12f0*/  FADD R26, R12, -12583039 ;  /* 0xcb40007f0c1a7421 */ /* 0x000fe20000000000 */
[-C--:B------:R-:W-:Y:S01]  /*1300*/  FFMA.SAT R28, R23, R16.reuse, 0.5 ;  /* 0x3f000000171c7423 */ /* 0x080fe20000002010 */
[----:B------:R-:W-:Y:S01]  /*1310*/  FADD R25, R15, -R4 ;  /* 0x800000040f197221 */ /* 0x000fe20000000000 */
[----:B------:R1:W3:Y:S01]  /*1320*/  MUFU.EX2 R14, R22 ;  /* 0x00000016000e7308 */ /* 0x0002e20000000800 */
[----:B------:R-:W-:Y:S01]  /*1330*/  FFMA R26, R21, 1.4426950216293334961, -R26 ;  /* 0x3fb8aa3b151a7823 */ /* 0x000fe2000000081a */
[----:B------:R-:W-:Y:S01]  /*1340*/  FFMA.RM R15, R28, R17, 12582913 ;  /* 0x4b4000011c0f7423 */ /* 0x000fe20000004011 */
[----:B------:R-:W-:Y:S01]  /*1350*/  FFMA.SAT R28, R25, R16, 0.5 ;  /* 0x3f000000191c7423 */ /* 0x000fe20000002010 */
[----:B--2---:R-:W-:Y:S01]  /*1360*/  FMUL R10, R10, R13 ;  /* 0x0000000d0a0a7220 */ /* 0x004fe20000400000 */
[----:B------:R-:W-:Y:S01]  /*1370*/  FFMA R26, R21, 1.925963033500011079e-08, R26 ;  /* 0x32a57060151a7823 */ /* 0x000fe2000000001a */
[----:B------:R-:W-:Y:S01]  /*1380*/  FADD R16, R15, -12583039 ;  /* 0xcb40007f0f107421 */ /* 0x000fe20000000000 */
[----:B------:R-:W-:Y:S01]  /*1390*/  FFMA.RM R21, R28, R17, 12582913 ;  /* 0x4b4000011c157423 */ /* 0x000fe20000004011 */
[----:B------:R-:W2:Y:S01]  /*13a0*/  MUFU.EX2 R20, R24 ;  /* 0x0000001800147308 */ /* 0x000ea20000000800 */
[----:B------:R-:W-:Y:S01]  /*13b0*/  SHF.L.U32 R13, R6, 0x17, RZ ;  /* 0x00000017060d7819 */ /* 0x000fe200000006ff */
[----:B------:R-:W-:Y:S01]  /*13c0*/  FFMA R16, R23, 1.4426950216293334961, -R16 ;  /* 0x3fb8aa3b17107823 */ /* 0x000fe20000000810 */
[----:B-1----:R-:W-:Y:S01]  /*13d0*/  FADD R22, R21, -12583039 ;  /* 0xcb40007f15167421 */ /* 0x002fe20000000000 */
[----:B0-----:R-:W-:Y:S01]  /*13e0*/  FMUL R9, R9, R18 ;  /* 0x0000001209097220 */ /* 0x001fe20000400000 */
[----:B------:R-:W-:Y:S01]  /*13f0*/  FADD R6, R8, R7 ;  /* 0x0000000708067221 */ /* 0x000fe20000000000 */
[----:B------:R-:W-:Y:S01]  /*1400*/  FFMA R16, R23, 1.925963033500011079e-08, R16 ;  /* 0x32a5706017107823 */ /* 0x000fe20000000010 */
[----:B------:R-:W-:Y:S01]  /*1410*/  FFMA R22, R25, 1.4426950216293334961, -R22 ;  /* 0x3fb8aa3b19167823 */ /* 0x000fe20000000816 */
[----:B------:R-:W0:Y:S01]  /*1420*/  MUFU.EX2 R17, R26 ;  /* 0x0000001a00117308 */ /* 0x000e220000000800 */
[----:B------:R-:W-:Y:S01]  /*1430*/  FADD R7, R6, R9 ;  /* 0x0000000906077221 */ /* 0x000fe20000000000 */
[----:B---3--:R-:W-:Y:S01]  /*1440*/  FMUL R11, R19, R14 ;  /* 0x0000000e130b7220 */ /* 0x008fe20000400000 */
[----:B------:R-:W-:Y:S01]  /*1450*/  FFMA R22, R25, 1.925963033500011079e-08, R22 ;  /* 0x32a5706019167823 */ /* 0x000fe20000000016 */
[----:B------:R-:W-:Y:S01]  /*1460*/  SHF.L.U32 R14, R12, 0x17, RZ ;  /* 0x000000170c0e7819 */ /* 0x000fe200000006ff */
[----:B------:R-:W-:Y:S01]  /*1470*/  FADD R6, R7, R10 ;  /* 0x0000000a07067221 */ /* 0x000fe20000000000 */
[----:B------:R-:W-:Y:S01]  /*1480*/  SHF.L.U32 R15, R15, 0x17, RZ ;  /* 0x000000170f0f7819 */ /* 0x000fe200000006ff */
[----:B------:R-:W-:Y:S01]  /*1490*/  STL.128 [R5+-0x10], R8 ;  /* 0xfffff00805007387 */ /* 0x000fe20000100c00 */
[----:B------:R-:W1:Y:S01]  /*14a0*/  MUFU.EX2 R16, R16 ;  /* 0x0000001000107308 */ /* 0x000e620000000800 */
[----:B--2---:R-:W-:Y:S01]  /*14b0*/  FMUL R12, R13, R20 ;  /* 0x000000140d0c7220 */ /* 0x004fe20000400000 */
[----:B------:R-:W-:Y:S01]  /*14c0*/  FADD R7, R6, R11 ;  /* 0x0000000b06077221 */ /* 0x000fe20000000000 */
[----:B------:R-:W-:-:S03]  /*14d0*/  SHF.L.U32 R21, R21, 0x17, RZ ;  /* 0x0000001715157819 */ /* 0x000fc600000006ff */
[----:B------:R-:W-:Y:S02]  /*14e0*/  FADD R6, R7, R12 ;  /* 0x0000000c07067221 */ /* 0x000fe40000000000 */
[----:B------:R-:W2:Y:S01]  /*14f0*/  MUFU.EX2 R22, R22 ;  /* 0x0000001600167308 */ /* 0x000ea20000000800 */
[----:B0-----:R-:W-:-:S04]  /*1500*/  FMUL R13, R14, R17 ;  /* 0x000000110e0d7220 */ /* 0x001fc80000400000 */
[----:B------:R-:W-:Y:S01]  /*1510*/  FADD R7, R6, R13 ;  /* 0x0000000d06077221 */ /* 0x000fe20000000000 */
[----:B-1----:R-:W-:-:S04]  /*1520*/  FMUL R14, R15, R16 ;  /* 0x000000100f0e7220 */ /* 0x002fc80000400000 */
[----:B------:R-:W-:Y:S01]  /*1530*/  FADD R6, R7, R14 ;  /* 0x0000000e07067221 */ /* 0x000fe20000000000 */
[----:B--2---:R-:W-:-:S04]  /*1540*/  FMUL R15, R21, R22 ;  /* 0x00000016150f7220 */ /* 0x004fc80000400000 */
[----:B------:R-:W-:Y:S01]  /*1550*/  FADD R7, R6, R15 ;  /* 0x0000000f06077221 */ /* 0x000fe20000000000 */
[----:B------:R0:W-:Y:S02]  /*1560*/  STL.128 [R5], R12 ;  /* 0x0000000c05007387 */ /* 0x0001e40000100c00 */
[----:B0-----:R-:W-:Y:S01]  /*1570*/  IADD3 R5, PT, PT, R5, 0x20, RZ ;  /* 0x0000002005057810 */ /* 0x001fe20007ffe0ff */
[----:B------:R-:W-:Y:S06]  /*1580*/  BRA.U UP2, `(.L_x_13) ;  /* 0xfffffff902987547 */ /* 0x000fec000b83ffff */
.L_x_12:
[----:B------:R-:W-:Y:S05]  /*1590*/  BRA.U !UP1, `(.L_x_11) ;  /* 0x0000000509a47547 */ /* 0x000fea000b800000 */
[----:B------:R-:W-:Y:S02]  /*15a0*/  UISETP.GE.U32.AND UP1, UPT, UR7, 0x4, UPT ;  /* 0x000000040700788c */ /* 0x000fe4000bf26070 */
[----:B------:R-:W-:-:S04]  /*15b0*/  ULOP3.LUT UR10, UR6, 0x3, URZ, 0xc0, !UPT ;  /* 0x00000003060a7892 */ /* 0x000fc8000f8ec0ff */
[----:B------:R-:W-:-:S03]  /*15c0*/  UISETP.NE.AND UP2, UPT, UR10, URZ, UPT ;  /* 0x000000ff0a00728c */ /* 0x000fc6000bf45270 */
[----:B------:R-:W-:Y:S08]  /*15d0*/  BRA.U !UP1, `(.L_x_14) ;  /* 0x0000000109d07547 */ /* 0x000ff0000b800000 */
[----:B------:R-:W-:-:S09]  /*15e0*/  ULEA UR7, UR4, UR15, 0x2 ;  /* 0x0000000f04077291 */ /* 0x000fd2000f8e10ff */
[----:B------:R-:W2:Y:S04]  /*15f0*/  LDL R5, [UR7] ;  /* 0x00000007ff057983 */ /* 0x000ea80008100800 */
[----:B------:R-:W3:Y:S04]  /*1600*/  LDL R13, [UR7+0x8] ;  /* 0x00000807ff0d7983 */ /* 0x000ee80008100800 */
[----:B------:R-:W4:Y:S04]  /*1610*/  LDL R11, [UR7+0x4] ;  /* 0x00000407ff0b7983 */ /* 0x000f280008100800 */
[----:B------:R-:W5:Y:S01]  /*1620*/  LDL R15, [UR7+0xc] ;  /* 0x00000c07ff0f7983 */ /* 0x000f620008100800 */
[----:B------:R-:W-:Y:S01]  /*1630*/  HFMA2 R17, -RZ, RZ, 0.96630859375, -0.0022525787353515625 ;  /* 0x3bbb989dff117431 */ /* 0x000fe200000001ff */
[----:B------:R-:W-:Y:S01]  /*1640*/  MOV R16, 0x437c0000 ;  /* 0x437c000000107802 */ /* 0x000fe20000000f00 */
[----:B------:R-:W-:Y:S01]  /*1650*/  UIADD3 UR4, UPT, UPT, UR4, 0x4, URZ ;  /* 0x0000000404047890 */ /* 0x000fe2000fffe0ff */
[----:B--2---:R-:W-:-:S04]  /*1660*/  FADD R8, R5, -R4 ;  /* 0x8000000405087221 */ /* 0x004fc80000000000 */
[----:B------:R-:W-:-:S04]  /*1670*/  FFMA.SAT R5, R8, R17, 0.5 ;  /* 0x3f00000008057423 */ /* 0x000fc80000002011 */
[----:B------:R-:W-:Y:S01]  /*1680*/  FFMA.RM R5, R5, R16, 12582913 ;  /* 0x4b40000105057423 */ /* 0x000fe20000004010 */
[----:B---3--:R-:W-:-:S03]  /*1690*/  FADD R10, R13, -R4 ;  /* 0x800000040d0a7221 */ /* 0x008fc60000000000 */
[----:B------:R-:W-:Y:S01]  /*16a0*/  FADD R9, R5, -12583039 ;  /* 0xcb40007f05097421 */ /* 0x000fe20000000000 */
[C---:B----4-:R-:W-:Y:S01]  /*16b0*/  FADD R11, -R4.reuse, R11 ;  /* 0x0000000b040b7221 */ /* 0x050fe20000000100 */
[----:B-----5:R-:W-:Y:S01]  /*16c0*/  FADD R14, -R4, R15 ;  /* 0x0000000f040e7221 */ /* 0x020fe20000000100 */
[-C--:B------:R-:W-:Y:S01]  /*16d0*/  FFMA.SAT R13, R10, R17.reuse, 0.5 ;  /* 0x3f0000000a0d7423 */ /* 0x080fe20000002011 */
[----:B------:R-:W-:Y:S01]  /*16e0*/  FFMA R9, R8, 1.4426950216293334961, -R9 ;  /* 0x3fb8aa3b08097823 */ /* 0x000fe20000000809 */
[-C--:B------:R-:W-:Y:S01]  /*16f0*/  FFMA.SAT R6, R11, R17.reuse, 0.5 ;  /* 0x3f0000000b067423 */ /* 0x080fe20000002011 */
[----:B------:R-:W-:Y:S02]  /*1700*/  FFMA.SAT R15, R14, R17, 0.5 ;  /* 0x3f0000000e0f7423 */ /* 0x000fe40000002011 */
[----:B------:R-:W-:Y:S01]  /*1710*/  FFMA R9, R8, 1.925963033500011079e-08, R9 ;  /* 0x32a5706008097823 */ /* 0x000fe20000000009 */
[-C--:B------:R-:W-:Y:S01]  /*1720*/  FFMA.RM R8, R13, R16.reuse, 12582913 ;  /* 0x4b4000010d087423 */ /* 0x080fe20000004010 */
[-C--:B------:R-:W-:Y:S01]  /*1730*/  FFMA.RM R6, R6, R16.reuse, 12582913 ;  /* 0x4b40000106067423 */ /* 0x080fe20000004010 */
[----:B------:R-:W-:-:S02]  /*1740*/  FFMA.RM R15, R15, R16, 12582913 ;  /* 0x4b4000010f0f7423 */ /* 0x000fc40000004010 */
[----:B------:R-:W-:Y:S01]  /*1750*/  FADD R13, R8, -12583039 ;  /* 0xcb40007f080d7421 */ /* 0x000fe20000000000 */
[----:B------:R-:W-:Y:S01]  /*1760*/  FADD R12, R6, -12583039 ;  /* 0xcb40007f060c7421 */ /* 0x000fe20000000000 */
[----:B------:R-:W-:Y:S02]  /*1770*/  FADD R17, R15, -12583039 ;  /* 0xcb40007f0f117421 */ /* 0x000fe40000000000 */
[----:B------:R-:W-:Y:S01]  /*1780*/  FFMA R13, R10, 1.4426950216293334961, -R13 ;  /* 0x3fb8aa3b0a0d7823 */ /* 0x000fe2000000080d */
[C---:B------:R-:W-:Y:S01]  /*1790*/  FFMA R12, R11.reuse, 1.4426950216293334961, -R12 ;  /* 0x3fb8aa3b0b0c7823 */ /* 0x040fe2000000080c */
[----:B------:R-:W-:Y:S02]  /*17a0*/  FFMA R17, R14, 1.4426950216293334961, -R17 ;  /* 0x3fb8aa3b0e117823 */ /* 0x000fe40000000811 */
[----:B------:R-:W-:Y:S01]  /*17b0*/  FFMA R13, R10, 1.925963033500011079e-08, R13 ;  /* 0x32a570600a0d7823 */ /* 0x000fe2000000000d */
[----:B------:R-:W-:Y:S01]  /*17c0*/  FFMA R12, R11, 1.925963033500011079e-08, R12 ;  /* 0x32a570600b0c7823 */ /* 0x000fe2000000000c */
[----:B------:R-:W-:Y:S01]  /*17d0*/  FFMA R17, R14, 1.925963033500011079e-08, R17 ;  /* 0x32a570600e117823 */ /* 0x000fe20000000011 */
[----:B------:R-:W0:Y:S08]  /*17e0*/  MUFU.EX2 R9, R9 ;  /* 0x0000000900097308 */ /* 0x000e300000000800 */
[----:B------:R-:W1:Y:S08]  /*17f0*/  MUFU.EX2 R11, R12 ;  /* 0x0000000c000b7308 */ /* 0x000e700000000800 */
[----:B------:R-:W2:Y:S08]  /*1800*/  MUFU.EX2 R13, R13 ;  /* 0x0000000d000d7308 */ /* 0x000eb00000000800 */
[----:B------:R-:W3:Y:S01]  /*1810*/  MUFU.EX2 R14, R17 ;  /* 0x00000011000e7308 */ /* 0x000ee20000000800 */
[----:B------:R-:W-:-:S02]  /*1820*/  SHF.L.U32 R10, R5, 0x17, RZ ;  /* 0x00000017050a7819 */ /* 0x000fc400000006ff */
[----:B------:R-:W-:Y:S02]  /*1830*/  SHF.L.U32 R6, R6, 0x17, RZ ;  /* 0x0000001706067819 */ /* 0x000fe400000006ff */
[----:B------:R-:W-:Y:S02]  /*1840*/  SHF.L.U32 R8, R8, 0x17, RZ ;  /* 0x0000001708087819 */ /* 0x000fe400000006ff */
[----:B------:R-:W-:Y:S01]  /*1850*/  SHF.L.U32 R15, R15, 0x17, RZ ;  /* 0x000000170f0f7819 */ /* 0x000fe200000006ff */
[----:B0-----:R-:W-:Y:S01]  /*1860*/  FMUL R10, R10, R9 ;  /* 0x000000090a0a7220 */ /* 0x001fe20000400000 */
[----:B-1----:R-:W-:Y:S01]  /*1870*/  FMUL R6, R6, R11 ;  /* 0x0000000b06067220 */ /* 0x002fe20000400000 */
[----:B--2---:R-:W-:Y:S02]  /*1880*/  FMUL R8, R8, R13 ;  /* 0x0000000d08087220 */ /* 0x004fe40000400000 */
[----:B---3--:R-:W-:Y:S01]  /*1890*/  FMUL R14, R15, R14 ;  /* 0x0000000e0f0e7220 */ /* 0x008fe20000400000 */
[----:B------:R0:W-:Y:S04]  /*18a0*/  STL [UR7], R10 ;  /* 0x0000000aff007987 */ /* 0x0001e80008100807 */
[----:B------:R0:W-:Y:S04]  /*18b0*/  STL [UR7+0x4], R6 ;  /* 0x00000406ff007987 */ /* 0x0001e80008100807 */
[----:B------:R0:W-:Y:S04]  /*18c0*/  STL [UR7+0x8], R8 ;  /* 0x00000808ff007987 */ /* 0x0001e80008100807 */
[----:B------:R0:W-:Y:S01]  /*18d0*/  STL [UR7+0xc], R14 ;  /* 0x00000c0eff007987 */ /* 0x0001e20008100807 */
[----:B------:R-:W-:-:S04]  /*18e0*/  FADD R7, R7, R10 ;  /* 0x0000000a07077221 */ /* 0x000fc80000000000 */
[----:B------:R-:W-:-:S04]  /*18f0*/  FADD R7, R7, R6 ;  /* 0x0000000607077221 */ /* 0x000fc80000000000 */
[----:B------:R-:W-:-:S04]  /*1900*/  FADD R7, R7, R8 ;  /* 0x0000000807077221 */ /* 0x000fc80000000000 */
[----:B0-----:R-:W-:-:S07]  /*1910*/  FADD R7, R7, R14 ;  /* 0x0000000e07077221 */ /* 0x001fce0000000000 */
.L_x_14:
[----:B------:R-:W-:Y:S05]  /*1920*/  BRA.U !UP2, `(.L_x_11) ;  /* 0x000000010ac07547 */ /* 0x000fea000b800000 */
[----:B------:R-:W-:Y:S02]  /*1930*/  UISETP.NE.AND UP1, UPT, UR10, 0x1, UPT ;  /* 0x000000010a00788c */ /* 0x000fe4000bf25270 */
[----:B------:R-:W-:-:S04]  /*1940*/  ULOP3.LUT UR6, UR6, 0x1, URZ, 0xc0, !UPT ;  /* 0x0000000106067892 */ /* 0x000fc8000f8ec0ff */
[----:B------:R-:W-:-:S03]  /*1950*/  UISETP.NE.U32.AND UP2, UPT, UR6, 0x1, UPT ;  /* 0x000000010600788c */ /* 0x000fc6000bf45070 */
[----:B------:R-:W-:Y:S08]  /*1960*/  BRA.U !UP1, `(.L_x_15) ;  /* 0x0000000109707547 */ /* 0x000ff0000b800000 */
[----:B------:R-:W-:-:S09]  /*1970*/  ULEA UR6, UR4, UR15, 0x2 ;  /* 0x0000000f04067291 */ /* 0x000fd2000f8e10ff */
[----:B------:R-:W2:Y:S04]  /*1980*/  LDL R5, [UR6] ;  /* 0x00000006ff057983 */ /* 0x000ea80008100800 */
[----:B------:R-:W3:Y:S01]  /*1990*/  LDL R9, [UR6+0x4] ;  /* 0x00000406ff097983 */ /* 0x000ee20008100800 */
[----:B------:R-:W-:Y:S01]  /*19a0*/  HFMA2 R10, -RZ, RZ, 0.96630859375, -0.0022525787353515625 ;  /* 0x3bbb989dff0a7431 */ /* 0x000fe200000001ff */
[----:B------:R-:W-:Y:S01]  /*19b0*/  MOV R11, 0x437c0000 ;  /* 0x437c0000000b7802 */ /* 0x000fe20000000f00 */
[----:B------:R-:W-:Y:S01]  /*19c0*/  UIADD3 UR4, UPT, UPT, UR4, 0x2, URZ ;  /* 0x0000000204047890 */ /* 0x000fe2000fffe0ff */
[----:B--2---:R-:W-:Y:S01]  /*19d0*/  FADD R5, R5, -R4 ;  /* 0x8000000405057221 */ /* 0x004fe20000000000 */
[----:B---3--:R-:W-:-:S03]  /*19e0*/  FADD R9, -R4, R9 ;  /* 0x0000000904097221 */ /* 0x008fc60000000100 */
[-C--:B------:R-:W-:Y:S01]  /*19f0*/  FFMA.SAT R6, R5, R10.reuse, 0.5 ;  /* 0x3f00000005067423 */ /* 0x080fe2000000200a */
[----:B------:R-:W-:-:S03]  /*1a00*/  FFMA.SAT R10, R9, R10, 0.5 ;  /* 0x3f000000090a7423 */ /* 0x000fc6000000200a */
[-C--:B------:R-:W-:Y:S01]  /*1a10*/  FFMA.RM R6, R6, R11.reuse, 12582913 ;  /* 0x4b40000106067423 */ /* 0x080fe2000000400b */
[----:B------:R-:W-:-:S03]  /*1a20*/  FFMA.RM R10, R10, R11, 12582913 ;  /* 0x4b4000010a0a7423 */ /* 0x000fc6000000400b */
[C---:B------:R-:W-:Y:S01]  /*1a30*/  FADD R8, R6.reuse, -12583039 ;  /* 0xcb40007f06087421 */ /* 0x040fe20000000000 */
[----:B------:R-:W-:Y:S01]  /*1a40*/  SHF.L.U32 R6, R6, 0x17, RZ ;  /* 0x0000001706067819 */ /* 0x000fe200000006ff */
[C---:B------:R-:W-:Y:S02]  /*1a50*/  FADD R12, R10.reuse, -12583039 ;  /* 0xcb40007f0a0c7421 */ /* 0x040fe40000000000 */
[----:B------:R-:W-:Y:S01]  /*1a60*/  FFMA R8, R5, 1.4426950216293334961, -R8 ;  /* 0x3fb8aa3b05087823 */ /* 0x000fe20000000808 */
[----:B------:R-:W-:Y:S01]  /*1a70*/  SHF.L.U32 R10, R10, 0x17, RZ ;  /* 0x000000170a0a7819 */ /* 0x000fe200000006ff */
[----:B------:R-:W-:Y:S02]  /*1a80*/  FFMA R12, R9, 1.4426950216293334961, -R12 ;  /* 0x3fb8aa3b090c7823 */ /* 0x000fe4000000080c */
[----:B------:R-:W-:Y:S02]  /*1a90*/  FFMA R8, R5, 1.925963033500011079e-08, R8 ;  /* 0x32a5706005087823 */ /* 0x000fe40000000008 */
[----:B------:R-:W-:-:S02]  /*1aa0*/  FFMA R12, R9, 1.925963033500011079e-08, R12 ;  /* 0x32a57060090c7823 */ /* 0x000fc4000000000c */
[----:B------:R-:W0:Y:S08]  /*1ab0*/  MUFU.EX2 R5, R8 ;  /* 0x0000000800057308 */ /* 0x000e300000000800 */
[----:B------:R-:W1:Y:S01]  /*1ac0*/  MUFU.EX2 R9, R12 ;  /* 0x0000000c00097308 */ /* 0x000e620000000800 */
[----:B0-----:R-:W-:-:S04]  /*1ad0*/  FMUL R6, R6, R5 ;  /* 0x0000000506067220 */ /* 0x001fc80000400000 */
[----:B------:R-:W-:Y:S01]  /*1ae0*/  FADD R7, R7, R6 ;  /* 0x0000000607077221 */ /* 0x000fe20000000000 */
[----:B------:R0:W-:Y:S01]  /*1af0*/  STL [UR6], R6 ;  /* 0x00000006ff007987 */ /* 0x0001e20008100806 */
[----:B-1----:R-:W-:-:S04]  /*1b00*/  FMUL R10, R10, R9 ;  /* 0x000000090a0a7220 */ /* 0x002fc80000400000 */
[----:B------:R-:W-:Y:S01]  /*1b10*/  FADD R7, R7, R10 ;  /* 0x0000000a07077221 */ /* 0x000fe20000000000 */
[----:B------:R0:W-:Y:S06]  /*1b20*/  STL [UR6+0x4], R10 ;  /* 0x0000040aff007987 */ /* 0x0001ec0008100806 */
.L_x_15:
[----:B------:R-:W-:Y:S05]  /*1b30*/  BRA.U UP2, `(.L_x_11) ;  /* 0x00000001023c7547 */ /* 0x000fea000b800000 */
[----:B------:R-:W-:-:S09]  /*1b40*/  ULEA UR4, UR4, UR15, 0x2 ;  /* 0x0000000f04047291 */ /* 0x000fd2000f8e10ff */
[----:B------:R-:W2:Y:S01]  /*1b50*/  LDL R5, [UR4] ;  /* 0x00000004ff057983 */ /* 0x000ea20008100800 */
[----:B0-----:R-:W-:Y:S01]  /*1b60*/  HFMA2 R6, -RZ, RZ, 0.96630859375, -0.0022525787353515625 ;  /* 0x3bbb989dff067431 */ /* 0x001fe200000001ff */
[----:B------:R-:W-:Y:S01]  /*1b70*/  MOV R9, 0x437c0000 ;  /* 0x437c000000097802 */ /* 0x000fe20000000f00 */
[----:B--2---:R-:W-:-:S04]  /*1b80*/  FADD R5, R5, -R4 ;  /* 0x8000000405057221 */ /* 0x004fc80000000000 */
[----:B------:R-:W-:-:S04]  /*1b90*/  FFMA.SAT R4, R5, R6, 0.5 ;  /* 0x3f00000005047423 */ /* 0x000fc80000002006 */
[----:B------:R-:W-:-:S04]  /*1ba0*/  FFMA.RM R4, R4, R9, 12582913 ;  /* 0x4b40000104047423 */ /* 0x000fc80000004009 */
[C---:B------:R-:W-:Y:S01]  /*1bb0*/  FADD R6, R4.reuse, -12583039 ;  /* 0xcb40007f04067421 */ /* 0x040fe20000000000 */
[----:B------:R-:W-:-:S03]  /*1bc0*/  SHF.L.U32 R4, R4, 0x17, RZ ;  /* 0x0000001704047819 */ /* 0x000fc600000006ff */
[----:B------:R-:W-:-:S04]  /*1bd0*/  FFMA R6, R5, 1.4426950216293334961, -R6 ;  /* 0x3fb8aa3b05067823 */ /* 0x000fc80000000806 */
[----:B------:R-:W-:-:S04]  /*1be0*/  FFMA R6, R5, 1.925963033500011079e-08, R6 ;  /* 0x32a5706005067823 */ /* 0x000fc80000000006 */
[----:B------:R-:W0:Y:S02]  /*1bf0*/  MUFU.EX2 R5, R6 ;  /* 0x0000000600057308 */ /* 0x000e240000000800 */
[----:B0-----:R-:W-:-:S04]  /*1c00*/  FMUL R4, R4, R5 ;  /* 0x0000000504047220 */ /* 0x001fc80000400000 */
[----:B------:R-:W-:Y:S01]  /*1c10*/  FADD R7, R7, R4 ;  /* 0x0000000407077221 */ /* 0x000fe20000000000 */
[----:B------:R1:W-:Y:S06]  /*1c20*/  STL [UR4], R4 ;  /* 0x00000004ff007987 */ /* 0x0003ec0008100804 */
.L_x_11:
[----:B-1----:R-:W-:Y:S01]  /*1c30*/  IADD3 R4, PT, PT, R7, 0x1800000, RZ ;  /* 0x0180000007047810 */ /* 0x002fe20007ffe0ff */
[----:B------:R-:W-:Y:S03]  /*1c40*/  BSSY.RECONVERGENT B0, `(.L_x_16) ;  /* 0x000000c000007945 */ /* 0x000fe60003800200 */
[----:B------:R-:W-:-:S04]  /*1c50*/  LOP3.LUT R4, R4, 0x7f800000, RZ, 0xc0, !PT ;  /* 0x7f80000004047812 */ /* 0x000fc800078ec0ff */
[----:B------:R-:W-:-:S13]  /*1c60*/  ISETP.GT.U32.AND P0, PT, R4, 0x1ffffff, PT ;  /* 0x01ffffff0400780c */ /* 0x000fda0003f04070 */
[----:B------:R-:W-:Y:S05]  /*1c70*/  @P0 BRA `(.L_x_17) ;  /* 0x0000000000100947 */ /* 0x000fea0003800000 */
[----:B------:R-:W-:Y:S02]  /*1c80*/  MOV R4, R7 ;  /* 0x0000000700047202 */ /* 0x000fe40000000f00 */
[----:B0-----:R-:W-:-:S07]  /*1c90*/  MOV R6, 0x1cb0 ;  /* 0x00001cb000067802 */ /* 0x001fce0000000f00 */
[----:B------:R-:W-:Y:S05]  /*1ca0*/  CALL.REL.NOINC `($__internal_0_$__cuda_sm20_rcp_rn_f32_slowpath) ;  /* 0x0000000c00047944 */ /* 0x000fea0003c00000 */
[----:B------:R-:W-:Y:S05]  /*1cb0*/  BRA `(.L_x_18) ;  /* 0x0000000000107947 */ /* 0x000fea0003800000 */
.L_x_17:
[----:B------:R-:W1:Y:S02]  /*1cc0*/  MUFU.RCP R4, R7 ;  /* 0x0000000700047308 */ /* 0x000e640000001000 */
[----:B-1----:R-:W-:-:S04]  /*1cd0*/  FFMA R5, R4, R7, -1 ;  /* 0xbf80000004057423 */ /* 0x002fc80000000007 */
[----:B------:R-:W-:-:S04]  /*1ce0*/  FADD.FTZ R5, -R5, -RZ ;  /* 0x800000ff05057221 */ /* 0x000fc80000010100 */
[----:B------:R-:W-:-:S07]  /*1cf0*/  FFMA R4, R4, R5, R4 ;  /* 0x0000000504047223 */ /* 0x000fce0000000004 */
.L_x_18:
[----:B------:R-:W-:Y:S05]  /*1d00*/  BSYNC.RECONVERGENT B0 ;  /* 0x0000000000007941 */ /* 0x000fea0003800200 */
.L_x_16:
[----:B------:R-:W-:Y:S01]  /*1d10*/  HFMA2 R17, -RZ, RZ, 0, 0 ;  /* 0x00000000ff117431 */ /* 0x000fe200000001ff */
[----:B------:R-:W-:Y:S06]  /*1d20*/  BRA.U !UP0, `(.L_x_19) ;  /* 0x0000000908c87547 */ /* 0x000fec000b800000 */
[----:B------:R-:W1:Y:S01]  /*1d30*/  LDCU UR6, c[0x0][0x3a8] ;  /* 0x00007500ff0677ac */ /* 0x000e620008000800 */
[----:B------:R-:W-:Y:S01]  /*1d40*/  MOV R17, RZ ;  /* 0x000000ff00117202 */ /* 0x000fe20000000f00 */
[----:B------:R-:W-:Y:S01]  /*1d50*/  UMOV UR4, URZ ;  /* 0x000000ff00047c82 */ /* 0x000fe20008000000 */
[----:B-1----:R-:W-:Y:S02]  /*1d60*/  UISETP.GE.U32.AND UP0, UPT, UR6, 0x10, UPT ;  /* 0x000000100600788c */ /* 0x002fe4000bf06070 */
[----:B------:R-:W-:-:S04]  /*1d70*/  ULOP3.LUT UR7, UR6, 0xf, URZ, 0xc0, !UPT ;  /* 0x0000000f06077892 */ /* 0x000fc8000f8ec0ff */
[----:B------:R-:W-:-:S03]  /*1d80*/  UISETP.NE.AND UP1, UPT, UR7, URZ, UPT ;  /* 0x000000ff0700728c */ /* 0x000fc6000bf25270 */
[----:B------:R-:W-:Y:S08]  /*1d90*/  BRA.U !UP0, `(.L_x_20) ;  /* 0x0000000508447547 */ /* 0x000ff0000b800000 */
[----:B------:R-:W-:Y:S01]  /*1da0*/  MOV R7, UR5 ;  /* 0x0000000500077c02 */ /* 0x000fe20008000f00 */
[----:B------:R-:W-:Y:S01]  /*1db0*/  ULOP3.LUT UR4, UR6, 0x7ffffff0, URZ, 0xc0, !UPT ;  /* 0x7ffffff006047892 */ /* 0x000fe2000f8ec0ff */
[----:B------:R-:W-:Y:S02]  /*1dc0*/  IADD3 R5, PT, PT, R1, 0x20, RZ ;  /* 0x0000002001057810 */ /* 0x000fe40007ffe0ff */
[----:B------:R-:W-:Y:S01]  /*1dd0*/  IADD3 R0, PT, PT, R7, UR11, R0 ;  /* 0x0000000b07007c10 */ /* 0x000fe2000fffe000 */
[----:B------:R-:W-:Y:S01]  /*1de0*/  UIADD3 UR10, UPT, UPT, -UR4, URZ, URZ ;  /* 0x000000ff040a7290 */ /* 0x000fe2000fffe1ff */
[----:B------:R-:W-:-:S11]  /*1df0*/  MOV R17, RZ ;  /* 0x000000ff00117202 */ /* 0x000fd60000000f00 */
.L_x_21:
[----:B------:R-:W1:Y:S01]  /*1e00*/  LDC.64 R28, c[0x0][0x390] ;  /* 0x0000e400ff1c7b82 */ /* 0x000e620000000a00 */
[----:B------:R-:W2:Y:S04]  /*1e10*/  LDL.128 R12, [R5+-0x20] ;  /* 0xffffe000050c7983 */ /* 0x000ea80000100c00 */
[----:B0-----:R-:W3:Y:S03]  /*1e20*/  LDL.128 R8, [R5+-0x10] ;  /* 0xfffff00005087983 */ /* 0x001ee60000100c00 */
[----:B------:R-:W0:Y:S01]  /*1e30*/  LDC R7, c[0x0][0x3ac] ;  /* 0x0000eb00ff077b82 */ /* 0x000e220000000800 */
[----:B-1----:R-:W-:-:S04]  /*1e40*/  IMAD.WIDE R28, R0, 0x4, R28 ;  /* 0x00000004001c7825 */ /* 0x002fc800078e021c */
[C---:B0-----:R-:W-:Y:S02]  /*1e50*/  IMAD.WIDE R20, R7.reuse, 0x4, R28 ;  /* 0x0000000407147825 */ /* 0x041fe400078e021c */
[----:B------:R-:W4:Y:S04]  /*1e60*/  LDG.E R28, desc[UR12][R28.64] ;  /* 0x0000000c1c1c7981 */ /* 0x000f28000c1e1900 */
[----:B------:R-:W5:Y:S01]  /*1e70*/  LDG.E R16, desc[UR12][R20.64] ;  /* 0x0000000c14107981 */ /* 0x000f62000c1e1900 */
[----:B------:R-:W-:-:S05]  /*1e80*/  IMAD.WIDE R22, R7, 0x4, R20 ;  /* 0x0000000407167825 */ /* 0x000fca00078e0214 */
[----:B------:R-:W5:Y:S01]  /*1e90*/  LDG.E R6, desc[UR12][R22.64] ;  /* 0x0000000c16067981 */ /* 0x000f62000c1e1900 */
[----:B------:R-:W-:-:S05]  /*1ea0*/  IMAD.WIDE R26, R7, 0x4, R22 ;  /* 0x00000004071a7825 */ /* 0x000fca00078e0216 */
[----:B------:R0:W5:Y:S02]  /*1eb0*/  LDG.E R25, desc[UR12][R26.64] ;  /* 0x0000000c1a197981 */ /* 0x000164000c1e1900 */
[----:B0-----:R-:W-:-:S05]  /*1ec0*/  IMAD.WIDE R26, R7, 0x4, R26 ;  /* 0x00000004071a7825 */ /* 0x001fca00078e021a */
[----:B------:R-:W5:Y:S01]  /*1ed0*/  LDG.E R24, desc[UR12][R26.64] ;  /* 0x0000000c1a187981 */ /* 0x000f62000c1e1900 */
[----:B------:R-:W-:-:S05]  /*1ee0*/  IMAD.WIDE R20, R7, 0x4, R26 ;  /* 0x0000000407147825 */ /* 0x000fca00078e021a */
[----:B------:R0:W5:Y:S01]  /*1ef0*/  LDG.E R19, desc[UR12][R20.64] ;  /* 0x0000000c14137981 */ /* 0x000162000c1e1900 */
[----:B------:R-:W-:-:S05]  /*1f00*/  IMAD.WIDE R22, R7, 0x4, R20 ;  /* 0x0000000407167825 */ /* 0x000fca00078e0214 */
[----:B------:R1:W5:Y:S01]  /*1f10*/  LDG.E R18, desc[UR12][R22.64] ;  /* 0x0000000c16127981 */ /* 0x000362000c1e1900 */
[-C--:B--2---:R-:W-:Y:S01]  /*1f20*/  FMUL R12, R12, R4.reuse ;  /* 0x000000040c0c7220 */ /* 0x084fe20000400000 */
[-C--:B------:R-:W-:Y:S01]  /*1f30*/  FMUL R14, R14, R4.reuse ;  /* 0x000000040e0e7220 */ /* 0x080fe20000400000 */
[-C--:B------:R-:W-:Y:S01]  /*1f40*/  FMUL R15, R15, R4.reuse ;  /* 0x000000040f0f7220 */ /* 0x080fe20000400000 */
[-C--:B---3--:R-:W-:Y:S01]  /*1f50*/  FMUL R8, R8, R4.reuse ;  /* 0x0000000408087220 */ /* 0x088fe20000400000 */
[----:B------:R-:W-:Y:S01]  /*1f60*/  FMUL R9, R9, R4 ;  /* 0x0000000409097220 */ /* 0x000fe20000400000 */
[----:B----4-:R-:W-:Y:S01]  /*1f70*/  FFMA R17, R12, R28, R17 ;  /* 0x0000001c0c117223 */ /* 0x010fe20000000011 */
[----:B------:R-:W-:-:S04]  /*1f80*/  IMAD.WIDE R28, R7, 0x4, R22 ;  /* 0x00000004071c7825 */ /* 0x000fc800078e0216 */
[----:B------:R-:W-:-:S04]  /*1f90*/  FMUL R12, R13, R4 ;  /* 0x000000040d0c7220 */ /* 0x000fc80000400000 */
[----:B-----5:R-:W-:Y:S01]  /*1fa0*/  FFMA R13, R12, R16, R17 ;  /* 0x000000100c0d7223 */ /* 0x020fe20000000011 */
[----:B------:R-:W-:-:S04]  /*1fb0*/  IMAD.WIDE R16, R7, 0x4, R28 ;  /* 0x0000000407107825 */ /* 0x000fc800078e021c */
[----:B------:R-:W-:Y:S02]  /*1fc0*/  FFMA R14, R14, R6, R13 ;  /* 0x000000060e0e7223 */ /* 0x000fe4000000000d */
[----:B------:R2:W3:Y:S01]  /*1fd0*/  LDG.E R6, desc[UR12][R28.64] ;  /* 0x0000000c1c067981 */ /* 0x0004e2000c1e1900 */
[----:B0-----:R-:W-:-:S04]  /*1fe0*/  IMAD.WIDE R20, R7, 0x4, R16 ;  /* 0x0000000407147825 */ /* 0x001fc800078e0210 */
[----:B------:R-:W-:Y:S01]  /*1ff0*/  FFMA R25, R15, R25, R14 ;  /* 0x000000190f197223 */ /* 0x000fe2000000000e */
[----:B------:R-:W4:Y:S01]  /*2000*/  LDG.E R26, desc[UR12][R16.64] ;  /* 0x0000000c101a7981 */ /* 0x000f22000c1e1900 */
[----:B-1----:R-:W-:-:S03]  /*2010*/  IMAD.WIDE R22, R7, 0x4, R20 ;  /* 0x0000000407167825 */ /* 0x002fc600078e0214 */
[----:B------:R-:W5:Y:S01]  /*2020*/  LDL.128 R12, [R5] ;  /* 0x00000000050c7983 */ /* 0x000f620000100c00 */
[----:B------:R-:W-:-:S03]  /*2030*/  FMUL R10, R10, R4 ;  /* 0x000000040a0a7220 */ /* 0x000fc60000400000 */
[----:B------:R-:W4:Y:S01]  /*2040*/  LDG.E R20, desc[UR12][R20.64] ;  /* 0x0000000c14147981 */ /* 0x000f22000c1e1900 */
[----:B------:R-:W-:Y:S01]  /*2050*/  FFMA R8, R8, R24, R25 ;  /* 0x0000001808087223 */ /* 0x000fe20000000019 */
[----:B------:R-:W-:Y:S02]  /*2060*/  IMAD.WIDE R24, R7, 0x4, R22 ;  /* 0x0000000407187825 */ /* 0x000fe400078e0216 */
[----:B------:R-:W4:Y:S02]  /*2070*/  LDG.E R22, desc[UR12][R22.64] ;  /* 0x0000000c16167981 */ /* 0x000f24000c1e1900 */
[----:B------:R-:W-:Y:S01]  /*2080*/  FFMA R19, R9, R19, R8 ;  /* 0x0000001309137223 */ /* 0x000fe20000000008 */
[C---:B------:R-:W-:Y:S02]  /*2090*/  IMAD.WIDE R8, R7.reuse, 0x4, R24 ;  /* 0x0000000407087825 */ /* 0x040fe400078e0218 */
[----:B------:R-:W4:Y:S02]  /*20a0*/  LDG.E R24, desc[UR12][R24.64] ;  /* 0x0000000c18187981 */ /* 0x000f24000c1e1900 */
[----:B------:R-:W-:Y:S01]  /*20b0*/  FFMA R27, R10, R18, R19 ;  /* 0x000000120a1b7223 */ /* 0x000fe20000000013 */
[C---:B--2---:R-:W-:Y:S01]  /*20c0*/  IMAD.WIDE R28, R7.reuse, 0x4, R8 ;  /* 0x00000004071c7825 */ /* 0x044fe200078e0208 */
[----:B------:R-:W2:Y:S04]  /*20d0*/  LDL.128 R16, [R5+0x10] ;  /* 0x0000100005107983 */ /* 0x000ea80000100c00 */
[----:B------:R-:W2:Y:S04]  /*20e0*/  LDG.E R21, desc[UR12][R8.64] ;  /* 0x0000000c08157981 */ /* 0x000ea8000c1e1900 */
[----:B------:R0:W2:Y:S02]  /*20f0*/  LDG.E R10, desc[UR12][R28.64] ;  /* 0x0000000c1c0a7981 */ /* 0x0000a4000c1e1900 */
[----:B0-----:R-:W-:-:S05]  /*2100*/  IMAD.WIDE R28, R7, 0x4, R28 ;  /* 0x00000004071c7825 */ /* 0x001fca00078e021c */
[----:B------:R-:W2:Y:S01]  /*2110*/  LDG.E R23, desc[UR12][R28.64] ;  /* 0x0000000c1c177981 */ /* 0x000ea2000c1e1900 */
[----:B------:R-:W-:-:S06]  /*2120*/  IMAD.WIDE R8, R7, 0x4, R28 ;  /* 0x0000000407087825 */ /* 0x000fcc00078e021c */
[----:B------:R2:W2:Y:S01]  /*2130*/  LDG.E R8, desc[UR12][R8.64] ;  /* 0x0000000c08087981 */ /* 0x0004a2000c1e1900 */
[----:B------:R-:W-:Y:S01]  /*2140*/  FMUL R11, R11, R4 ;  /* 0x000000040b0b7220 */ /* 0x000fe20000400000 */
[----:B------:R-:W-:-:S04]  /*2150*/  UIADD3 UR10, UPT, UPT, UR10, 0x10, URZ ;  /* 0x000000100a0a7890 */ /* 0x000fc8000fffe0ff */
[----:B------:R-:W-:Y:S01]  /*2160*/  UISETP.NE.AND UP0, UPT, UR10, URZ, UPT ;  /* 0x000000ff0a00728c */ /* 0x000fe2000bf05270 */
[----:B------:R-:W-:Y:S02]  /*2170*/  LEA R0, R7, R0, 0x4 ;  /* 0x0000000007007211 */ /* 0x000fe400078e20ff */
[----:B------:R-:W-:Y:S01]  /*2180*/  IADD3 R5, PT, PT, R5, 0x40, RZ ;  /* 0x0000004005057810 */ /* 0x000fe20007ffe0ff */
[----:B---3--:R-:W-:Y:S01]  /*2190*/  FFMA R11, R11, R6, R27 ;  /* 0x000000060b0b7223 */ /* 0x008fe2000000001b */
[-C--:B-----5:R-:W-:Y:S01]  /*21a0*/  FMUL R12, R12, R4.reuse ;  /* 0x000000040c0c7220 */ /* 0x0a0fe20000400000 */
[----:B------:R-:W-:-:S03]  /*21b0*/  FMUL R6, R13, R4 ;  /* 0x000000040d067220 */ /* 0x000fc60000400000 */
[----:B----4-:R-:W-:Y:S01]  /*21c0*/  FFMA R11, R12, R26, R11 ;  /* 0x0000001a0c0b7223 */ /* 0x010fe2000000000b */
[----:B------:R-:W-:-:S03]  /*21d0*/  FMUL R14, R14, R4 ;  /* 0x000000040e0e7220 */ /* 0x000fc60000400000 */
[----:B------:R-:W-:Y:S01]  /*21e0*/  FFMA R11, R6, R20, R11 ;  /* 0x00000014060b7223 */ /* 0x000fe2000000000b */
[----:B------:R-:W-:-:S03]  /*21f0*/  FMUL R6, R15, R4 ;  /* 0x000000040f067220 */ /* 0x000fc60000400000 */
[----:B------:R-:W-:-:S04]  /*2200*/  FFMA R11, R14, R22, R11 ;  /* 0x000000160e0b7223 */ /* 0x000fc8000000000b */
[----:B------:R-:W-:Y:S01]  /*2210*/  FFMA R6, R6, R24, R11 ;  /* 0x0000001806067223 */ /* 0x000fe2000000000b */
[----:B--2---:R-:W-:-:S04]  /*2220*/  FMUL R9, R16, R4 ;  /* 0x0000000410097220 */ /* 0x004fc80000400000 */
[----:B------:R-:W-:Y:S01]  /*2230*/  FFMA R9, R9, R21, R6 ;  /* 0x0000001509097223 */ /* 0x000fe20000000006 */
[----:B------:R-:W-:-:S04]  /*2240*/  FMUL R6, R17, R4 ;  /* 0x0000000411067220 */ /* 0x000fc80000400000 */
[----:B------:R-:W-:Y:S01]  /*2250*/  FFMA R6, R6, R10, R9 ;  /* 0x0000000a06067223 */ /* 0x000fe20000000009 */
[-C--:B------:R-:W-:Y:S01]  /*2260*/  FMUL R9, R18, R4.reuse ;  /* 0x0000000412097220 */ /* 0x080fe20000400000 */
[----:B------:R-:W-:-:S03]  /*2270*/  FMUL R10, R19, R4 ;  /* 0x00000004130a7220 */ /* 0x000fc60000400000 */
[----:B------:R-:W-:-:S04]  /*2280*/  FFMA R9, R9, R23, R6 ;  /* 0x0000001709097223 */ /* 0x000fc80000000006 */
[----:B------:R-:W-:Y:S01]  /*2290*/  FFMA R17, R10, R8, R9 ;  /* 0x000000080a117223 */ /* 0x000fe20000000009 */
[----:B------:R-:W-:Y:S06]  /*22a0*/  BRA.U UP0, `(.L_x_21) ;  /* 0xfffffff900d47547 */ /* 0x000fec000b83ffff */
.L_x_20:
[----:B------:R-:W-:Y:S01]  /*22b0*/  IADD3 R0, PT, PT, R3, UR11, RZ ;  /* 0x0000000b03007c10 */ /* 0x000fe2000fffe0ff */
[----:B------:R-:W-:Y:S06]  /*22c0*/  BRA.U !UP1, `(.L_x_19) ;  /* 0x0000000509607547 */ /* 0x000fec000b800000 */
[----:B------:R-:W-:Y:S02]  /*22d0*/  UISETP.GE.U32.AND UP0, UPT, UR7, 0x8, UPT ;  /* 0x000000080700788c */ /* 0x000fe4000bf06070 */
[----:B------:R-:W-:-:S04]  /*22e0*/  ULOP3.LUT UR10, UR6, 0x7, URZ, 0xc0, !UPT ;  /* 0x00000007060a7892 */ /* 0x000fc8000f8ec0ff */
[----:B------:R-:W-:-:S03]  /*22f0*/  UISETP.NE.AND UP1, UPT, UR10, URZ, UPT ;  /* 0x000000ff0a00728c */ /* 0x000fc6000bf25270 */
[----:B------:R-:W-:Y:S08]  /*2300*/  BRA.U !UP0, `(.L_x_22) ;  /* 0x00000001089c7547 */ /* 0x000ff0000b800000 */
[----:B------:R-:W1:Y:S01]  /*2310*/  LDC R23, c[0x0][0x3ac] ;  /* 0x0000eb00ff177b82 */ /* 0x000e620000000800 */
[----:B------:R-:W-:-:S07]  /*2320*/  ULEA UR7, UR4, UR15, 0x2 ;  /* 0x0000000f04077291 */ /* 0x000fce000f8e10ff */
[----:B------:R-:W2:Y:S02]  /*2330*/  LDC.64 R28, c[0x0][0x390] ;  /* 0x0000e400ff1c7b82 */ /* 0x000ea40000000a00 */
[----:B------:R-:W3:Y:S01]  /*2340*/  LDL.128 R12, [UR7] ;  /* 0x00000007ff0c7983 */ /* 0x000ee20008100c00 */
[----:B-1----:R-:W-:-:S04]  /*2350*/  IMAD R5, R23, UR4, R0 ;  /* 0x0000000417057c24 */ /* 0x002fc8000f8e0200 */
[----:B--2---:R-:W-:-:S05]  /*2360*/  IMAD.WIDE R28, R5, 0x4, R28 ;  /* 0x00000004051c7825 */ /* 0x004fca00078e021c */
[----:B------:R-:W2:Y:S01]  /*2370*/  LDG.E R24, desc[UR12][R28.64] ;  /* 0x0000000c1c187981 */ /* 0x000ea2000c1e1900 */
[----:B0-----:R-:W-:-:S05]  /*2380*/  IMAD.WIDE R6, R23, 0x4, R28 ;  /* 0x0000000417067825 */ /* 0x001fca00078e021c */
[----:B------:R0:W4:Y:S01]  /*2390*/  LDG.E R16, desc[UR12][R6.64] ;  /* 0x0000000c06107981 */ /* 0x000122000c1e1900 */
[----:B------:R-:W-:-:S05]  /*23a0*/  IMAD.WIDE R8, R23, 0x4, R6 ;  /* 0x0000000417087825 */ /* 0x000fca00078e0206 */
[----:B------:R-:W5:Y:S01]  /*23b0*/  LDG.E R5, desc[UR12][R8.64] ;  /* 0x0000000c08057981 */ /* 0x000f62000c1e1900 */
[----:B------:R-:W-:-:S05]  /*23c0*/  IMAD.WIDE R26, R23, 0x4, R8 ;  /* 0x00000004171a7825 */ /* 0x000fca00078e0208 */
[----:B------:R-:W5:Y:S01]  /*23d0*/  LDG.E R25, desc[UR12][R26.64] ;  /* 0x0000000c1a197981 */ /* 0x000f62000c1e1900 */
[----:B------:R-:W-:-:S03]  /*23e0*/  IMAD.WIDE R20, R23, 0x4, R26 ;  /* 0x0000000417147825 */ /* 0x000fc600078e021a */
[----:B------:R-:W5:Y:S01]  /*23f0*/  LDL.128 R8, [UR7+0x10] ;  /* 0x00001007ff087983 */ /* 0x000f620008100c00 */
[----:B0-----:R-:W-:-:S03]  /*2400*/  IMAD.WIDE R6, R23, 0x4, R20 ;  /* 0x0000000417067825 */ /* 0x001fc600078e0214 */
[----:B------:R-:W5:Y:S01]  /*2410*/  LDG.E R20, desc[UR12][R20.64] ;  /* 0x0000000c14147981 */ /* 0x000f62000c1e1900 */
[----:B------:R-:W-:-:S03]  /*2420*/  IMAD.WIDE R18, R23, 0x4, R6 ;  /* 0x0000000417127825 */ /* 0x000fc600078e0206 */
[----:B------:R-:W5:Y:S01]  /*2430*/  LDG.E R6, desc[UR12][R6.64] ;  /* 0x0000000c06067981 */ /* 0x000f62000c1e1900 */
[----:B------:R-:W-:-:S03]  /*2440*/  IMAD.WIDE R22, R23, 0x4, R18 ;  /* 0x0000000417167825 */ /* 0x000fc600078e0212 */
[----:B------:R-:W5:Y:S04]  /*2450*/  LDG.E R18, desc[UR12][R18.64] ;  /* 0x0000000c12127981 */ /* 0x000f68000c1e1900 */
[----:B------:R-:W5:Y:S01]  /*2460*/  LDG.E R22, desc[UR12][R22.64] ;  /* 0x0000000c16167981 */ /* 0x000f62000c1e1900 */
[----:B------:R-:W-:Y:S01]  /*2470*/  UIADD3 UR4, UPT, UPT, UR4, 0x8, URZ ;  /* 0x0000000804047890 */ /* 0x000fe2000fffe0ff */
[----:B---3--:R-:W-:Y:S01]  /*2480*/  FMUL R12, R12, R4 ;  /* 0x000000040c0c7220 */ /* 0x008fe20000400000 */
[----:B------:R-:W-:-:S03]  /*2490*/  FMUL R15, R4, R15 ;  /* 0x0000000f040f7220 */ /* 0x000fc60000400000 */
[----:B--2---:R-:W-:Y:S01]  /*24a0*/  FFMA R17, R12, R24, R17 ;  /* 0x000000180c117223 */ /* 0x004fe20000000011 */
[C---:B------:R-:W-:Y:S01]  /*24b0*/  FMUL R12, R4.reuse, R13 ;  /* 0x0000000d040c7220 */ /* 0x040fe20000400000 */
[----:B------:R-:W-:-:S03]  /*24c0*/  FMUL R13, R4, R14 ;  /* 0x0000000e040d7220 */ /* 0x000fc60000400000 */
[----:B----4-:R-:W-:-:S04]  /*24d0*/  FFMA R12, R12, R16, R17 ;  /* 0x000000100c0c7223 */ /* 0x010fc80000000011 */
[----:B-----5:R-:W-:-:S04]  /*24e0*/  FFMA R12, R13, R5, R12 ;  /* 0x000000050d0c7223 */ /* 0x020fc8000000000c */
[----:B------:R-:W-:Y:S01]  /*24f0*/  FFMA R15, R15, R25, R12 ;  /* 0x000000190f0f7223 */ /* 0x000fe2000000000c */
[----:B------:R-:W-:-:S04]  /*2500*/  FMUL R8, R8, R4 ;  /* 0x0000000408087220 */ /* 0x000fc80000400000 */
[----:B------:R-:W-:Y:S01]  /*2510*/  FFMA R15, R8, R20, R15 ;  /* 0x00000014080f7223 */ /* 0x000fe2000000000f */
[C---:B------:R-:W-:Y:S01]  /*2520*/  FMUL R8, R4.reuse, R9 ;  /* 0x0000000904087220 */ /* 0x040fe20000400000 */
[----:B------:R-:W-:-:S03]  /*2530*/  FMUL R10, R4, R10 ;  /* 0x0000000a040a7220 */ /* 0x000fc60000400000 */
[----:B------:R-:W-:Y:S01]  /*2540*/  FFMA R15, R8, R6, R15 ;  /* 0x00000006080f7223 */ /* 0x000fe2000000000f */
[----:B------:R-:W-:-:S03]  /*2550*/  FMUL R6, R4, R11 ;  /* 0x0000000b04067220 */ /* 0x000fc60000400000 */
[----:B------:R-:W-:-:S04]  /*2560*/  FFMA R15, R10, R18, R15 ;  /* 0x000000120a0f7223 */ /* 0x000fc8000000000f */
[----:B------:R-:W-:-:S07]  /*2570*/  FFMA R17, R6, R22, R15 ;  /* 0x0000001606117223 */ /* 0x000fce000000000f */
.L_x_22:
[----:B------:R-:W-:Y:S05]  /*2580*/  BRA.U !UP1, `(.L_x_19) ;  /* 0x0000000109b07547 */ /* 0x000fea000b800000 */
[----:B------:R-:W-:Y:S02]  /*2590*/  UISETP.GE.U32.AND UP0, UPT, UR10, 0x4, UPT ;  /* 0x000000040a00788c */ /* 0x000fe4000bf06070 */
[----:B------:R-:W-:-:S04]  /*25a0*/  ULOP3.LUT UR7, UR6, 0x3, URZ, 0xc0, !UPT ;  /* 0x0000000306077892 */ /* 0x000fc8000f8ec0ff */
[----:B------:R-:W-:-:S03]  /*25b0*/  UISETP.NE.AND UP1, UPT, UR7, URZ, UPT ;  /* 0x000000ff0700728c */ /* 0x000fc6000bf25270 */
[----:B------:R-:W-:Y:S08]  /*25c0*/  BRA.U !UP0, `(.L_x_23) ;  /* 0x0000000108587547 */ /* 0x000ff0000b800000 */
[----:B------:R-:W1:Y:S01]  /*25d0*/  LDC R19, c[0x0][0x3ac] ;  /* 0x0000eb00ff137b82 */ /* 0x000e620000000800 */
[----:B------:R-:W-:-:S07]  /*25e0*/  ULEA UR6, UR4, UR15, 0x2 ;  /* 0x0000000f04067291 */ /* 0x000fce000f8e10ff */
[----:B0-----:R-:W0:Y:S02]  /*25f0*/  LDC.64 R6, c[0x0][0x390] ;  /* 0x0000e400ff067b82 */ /* 0x001e240000000a00 */
[----:B------:R-:W2:Y:S01]  /*2600*/  LDL.128 R8, [UR6] ;  /* 0x00000006ff087983 */ /* 0x000ea20008100c00 */
[----:B-1----:R-:W-:-:S04]  /*2610*/  IMAD R5, R19, UR4, R0 ;  /* 0x0000000413057c24 */ /* 0x002fc8000f8e0200 */
[----:B0-----:R-:W-:-:S04]  /*2620*/  IMAD.WIDE R6, R5, 0x4, R6 ;  /* 0x0000000405067825 */ /* 0x001fc800078e0206 */
[C---:B------:R-:W-:Y:S02]  /*2630*/  IMAD.WIDE R12, R19.reuse, 0x4, R6 ;  /* 0x00000004130c7825 */ /* 0x040fe400078e0206 */
[----:B------:R-:W3:Y:S02]  /*2640*/  LDG.E R6, desc[UR12][R6.64] ;  /* 0x0000000c06067981 */ /* 0x000ee4000c1e1900 */
[C---:B------:R-:W-:Y:S02]  /*2650*/  IMAD.WIDE R14, R19.reuse, 0x4, R12 ;  /* 0x00000004130e7825 */ /* 0x040fe400078e020c */
[----:B------:R-:W4:Y:S02]  /*2660*/  LDG.E R12, desc[UR12][R12.64] ;  /* 0x0000000c0c0c7981 */ /* 0x000f24000c1e1900 */
[----:B------:R-:W-:Y:S02]  /*2670*/  IMAD.WIDE R18, R19, 0x4, R14 ;  /* 0x0000000413127825 */ /* 0x000fe400078e020e */
[----:B------:R-:W5:Y:S04]  /*2680*/  LDG.E R14, desc[UR12][R14.64] ;  /* 0x0000000c0e0e7981 */ /* 0x000f68000c1e1900 */
[----:B------:R-:W5:Y:S01]  /*2690*/  LDG.E R18, desc[UR12][R18.64] ;  /* 0x0000000c12127981 */ /* 0x000f62000c1e1900 */
[----:B------:R-:W-:Y:S01]  /*26a0*/  UIADD3 UR4, UPT, UPT, UR4, 0x4, URZ ;  /* 0x0000000404047890 */ /* 0x000fe2000fffe0ff */
[----:B--2---:R-:W-:Y:S01]  /*26b0*/  FMUL R8, R8, R4 ;  /* 0x0000000408087220 */ /* 0x004fe20000400000 */
[C---:B------:R-:W-:Y:S01]  /*26c0*/  FMUL R9, R4.reuse, R9 ;  /* 0x0000000904097220 */ /* 0x040fe20000400000 */
[C---:B------:R-:W-:Y:S01]  /*26d0*/  FMUL R5, R4.reuse, R10 ;  /* 0x0000000a04057220 */ /* 0x040fe20000400000 */
[----:B------:R-:W-:Y:S01]  /*26e0*/  FMUL R0, R4, R11 ;  /* 0x0000000b04007220 */ /* 0x000fe20000400000 */
[----:B---3--:R-:W-:-:S04]  /*26f0*/  FFMA R8, R8, R6, R17 ;  /* 0x0000000608087223 */ /* 0x008fc80000000011 */
[----:B----4-:R-:W-:-:S04]  /*2700*/  FFMA R8, R9, R12, R8 ;  /* 0x0000000c09087223 */ /* 0x010fc80000000008 */
[----:B-----5:R-:W-:-:S04]  /*2710*/  FFMA R5, R5, R14, R8 ;  /* 0x0000000e05057223 */ /* 0x020fc80000000008 */
[----:B------:R-:W-:-:S07]  /*2720*/  FFMA R17, R0, R18, R5 ;  /* 0x0000001200117223 */ /* 0x000fce0000000005 */
.L_x_23:
[----:B------:R-:W-:Y:S05]  /*2730*/  BRA.U !UP1, `(.L_x_19) ;  /* 0x0000000109447547 */ /* 0x000fea000b800000 */
[----:B------:R-:W1:Y:S01]  /*2740*/  LDCU UR14, c[0x0][0x3ac] ;  /* 0x00007580ff0e77ac */ /* 0x000e620008000800 */
[----:B------:R-:W2:Y:S01]  /*2750*/  LDC.64 R8, c[0x0][0x390] ;  /* 0x0000e400ff087b82 */ /* 0x000ea20000000a00 */
[----:B------:R-:W-:Y:S02]  /*2760*/  UIADD3 UR10, UPT, UPT, UR9, UR4, URZ ;  /* 0x00000004090a7290 */ /* 0x000fe4000fffe0ff */
[----:B------:R-:W-:Y:S02]  /*2770*/  UIMAD UR6, UR4, 0x4, UR15 ;  /* 0x00000004040678a4 */ /* 0x000fe4000f8e020f */
[----:B------:R-:W-:Y:S01]  /*2780*/  UIADD3 UR4, UPT, UPT, -UR7, URZ, URZ ;  /* 0x000000ff07047290 */ /* 0x000fe2000fffe1ff */
[----:B-1----:R-:W-:-:S05]  /*2790*/  MOV R0, UR14 ;  /* 0x0000000e00007c02 */ /* 0x002fca0008000f00 */
[----:B------:R-:W-:-:S07]  /*27a0*/  IMAD R5, R0, UR10, R3 ;  /* 0x0000000a00057c24 */ /* 0x000fce000f8e0203 */
.L_x_24:
[C---:B0-2---:R-:W-:Y:S01]  /*27b0*/  IMAD.WIDE R6, R5.reuse, 0x4, R8 ;  /* 0x0000000405067825 */ /* 0x045fe200078e0208 */
[----:B------:R-:W2:Y:S05]  /*27c0*/  LDL R11, [UR6] ;  /* 0x00000006ff0b7983 */ /* 0x000eaa0008100800 */
[----:B------:R-:W3:Y:S01]  /*27d0*/  LDG.E R6, desc[UR12][R6.64] ;  /* 0x0000000c06067981 */ /* 0x000ee2000c1e1900 */
[----:B------:R-:W-:Y:S01]  /*27e0*/  UIADD3 UR4, UPT, UPT, UR4, 0x1, URZ ;  /* 0x0000000104047890 */ /* 0x000fe2000fffe0ff */
[----:B------:R-:W-:Y:S01]  /*27f0*/  IADD3 R5, PT, PT, R5, UR14, RZ ;  /* 0x0000000e05057c10 */ /* 0x000fe2000fffe0ff */
[----:B------:R-:W-:Y:S02]  /*2800*/  UIADD3 UR6, UPT, UPT, UR6, 0x4, URZ ;  /* 0x0000000406067890 */ /* 0x000fe4000fffe0ff */
[----:B------:R-:W-:Y:S01]  /*2810*/  UISETP.NE.AND UP0, UPT, UR4, URZ, UPT ;  /* 0x000000ff0400728c */ /* 0x000fe2000bf05270 */
[----:B--2---:R-:W-:-:S04]  /*2820*/  FMUL R0, R11, R4 ;  /* 0x000000040b007220 */ /* 0x004fc80000400000 */
[----:B---3--:R-:W-:-:S04]  /*2830*/  FFMA R17, R0, R6, R17 ;  /* 0x0000000600117223 */ /* 0x008fc80000000011 */
[----:B------:R-:W-:Y:S05]  /*2840*/  BRA.U UP0, `(.L_x_24) ;  /* 0xfffffffd00d87547 */ /* 0x000fea000b83ffff */
.L_x_19:
[----:B------:R-:W1:Y:S01]  /*2850*/  LDCU UR4, c[0x0][0x3ac] ;  /* 0x00007580ff0477ac */ /* 0x000e620008000800 */
[----:B------:R-:W2:Y:S01]  /*2860*/  LDC.64 R4, c[0x0][0x398] ;  /* 0x0000e600ff047b82 */ /* 0x000ea20000000a00 */
[----:B-1----:R-:W-:-:S05]  /*2870*/  IMAD R2, R2, UR4, R3 ;  /* 0x0000000402027c24 */ /* 0x002fca000f8e0203 */
[----:B------:R-:W-:-:S05]  /*2880*/  IADD3 R3, PT, PT, R2, UR8, RZ ;  /* 0x0000000802037c10 */ /* 0x000fca000fffe0ff */
[----:B--2---:R-:W-:-:S05]  /*2890*/  IMAD.WIDE R2, R3, 0x4, R4 ;  /* 0x0000000403027825 */ /* 0x004fca00078e0204 */
[----:B------:R-:W-:Y:S01]  /*28a0*/  STG.E desc[UR12][R2.64], R17 ;  /* 0x0000001102007986 */ /* 0x000fe2000c10190c */
[----:B------:R-:W-:Y:S05]  /*28b0*/  EXIT ;  /* 0x000000000000794d */ /* 0x000fea0003800000 */
        .weak           $__internal_0_$__cuda_sm20_rcp_rn_f32_slowpath
        .type           $__internal_0_$__cuda_sm20_rcp_rn_f32_slowpath,@function
        .size           $__internal_0_$__cuda_sm20_rcp_rn_f32_slowpath,($__internal_1_$__cuda_sm20_sqrt_rn_f32_slowpath - $__internal_0_$__cuda_sm20_rcp_rn_f32_slowpath)
$__internal_0_$__cuda_sm20_rcp_rn_f32_slowpath:
[----:B------:R-:W-:Y:S01]  /*28c0*/  SHF.L.U32 R5, R4, 0x1, RZ ;  /* 0x0000000104057819 */ /* 0x000fe200000006ff */
[----:B------:R-:W-:Y:S03]  /*28d0*/  BSSY.RECONVERGENT B1, `(.L_x_25) ;  /* 0x0000030000017945 */ /* 0x000fe60003800200 */
[----:B------:R-:W-:-:S04]  /*28e0*/  SHF.R.U32.HI R11, RZ, 0x18, R5 ;  /* 0x00000018ff0b7819 */ /* 0x000fc80000011605 */
[----:B------:R-:W-:-:S13]  /*28f0*/  ISETP.NE.U32.AND P0, PT, R11, RZ, PT ;  /* 0x000000ff0b00720c */ /* 0x000fda0003f05070 */
[----:B------:R-:W-:Y:S05]  /*2900*/  @P0 BRA `(.L_x_26) ;  /* 0x0000000000280947 */ /* 0x000fea0003800000 */
[----:B------:R-:W-:-:S04]  /*2910*/  SHF.L.U32 R5, R4, 0x1, RZ ;  /* 0x0000000104057819 */ /* 0x000fc800000006ff */
[----:B------:R-:W-:-:S13]  /*2920*/  ISETP.NE.AND P0, PT, R5, RZ, PT ;  /* 0x000000ff0500720c */ /* 0x000fda0003f05270 */
[----:B------:R-:W-:Y:S01]  /*2930*/  @P0 FFMA R8, R4, 1.84467440737095516160e+19, RZ ;  /* 0x5f80000004080823 */ /* 0x000fe200000000ff */
[----:B------:R-:W-:Y:S08]  /*2940*/  @!P0 MUFU.RCP R7, R4 ;  /* 0x0000000400078308 */ /* 0x000ff00000001000 */
[----:B------:R-:W0:Y:S02]  /*2950*/  @P0 MUFU.RCP R5, R8 ;  /* 0x0000000800050308 */ /* 0x000e240000001000 */
[----:B0-----:R-:W-:-:S04]  /*2960*/  @P0 FFMA R9, R8, R5, -1 ;  /* 0xbf80000008090423 */ /* 0x001fc80000000005 */
[----:B------:R-:W-:-:S04]  /*2970*/  @P0 FADD.FTZ R10, -R9, -RZ ;  /* 0x800000ff090a0221 */ /* 0x000fc80000010100 */
[----:B------:R-:W-:-:S04]  /*2980*/  @P0 FFMA R5, R5, R10, R5 ;  /* 0x0000000a05050223 */ /* 0x000fc80000000005 */
[----:B------:R-:W-:Y:S01]  /*2990*/  @P0 FFMA R7, R5, 1.84467440737095516160e+19, RZ ;  /* 0x5f80000005070823 */ /* 0x000fe200000000ff */
[----:B------:R-:W-:Y:S06]  /*29a0*/  BRA `(.L_x_27) ;  /* 0x0000000000887947 */ /* 0x000fec0003800000 */
.L_x_26:
[----:B------:R-:W-:-:S04]  /*29b0*/  IADD3 R13, PT, PT, R11, -0xfd, RZ ;  /* 0xffffff030b0d7810 */ /* 0x000fc80007ffe0ff */
[----:B------:R-:W-:-:S13]  /*29c0*/  ISETP.GT.U32.AND P0, PT, R13, 0x1, PT ;  /* 0x000000010d00780c */ /* 0x000fda0003f04070 */
[----:B------:R-:W-:Y:S05]  /*29d0*/  @P0 BRA `(.L_x_28) ;  /* 0x0000000000780947 */ /* 0x000fea0003800000 */
[----:B------:R-:W-:Y:S01]  /*29e0*/  LOP3.LUT R5, R4, 0x7fffff, RZ, 0xc0, !PT ;  /* 0x007fffff04057812 */ /* 0x000fe200078ec0ff */
[----:B------:R-:W-:-:S03]  /*29f0*/  HFMA2 R10, -RZ, RZ, 0, 1.78813934326171875e-07 ;  /* 0x00000003ff0a7431 */ /* 0x000fc600000001ff */
[----:B------:R-:W-:-:S04]  /*2a00*/  LOP3.LUT R5, R5, 0x3f800000, RZ, 0xfc, !PT ;  /* 0x3f80000005057812 */ /* 0x000fc800078efcff */
[----:B------:R-:W0:Y:S01]  /*2a10*/  MUFU.RCP R8, R5 ;  /* 0x0000000500087308 */ /* 0x000e220000001000 */
[----:B------:R-:W-:Y:S01]  /*2a20*/  SHF.L.U32 R10, R10, R13, RZ ;  /* 0x0000000d0a0a7219 */ /* 0x000fe200000006ff */
[----:B0-----:R-:W-:-:S04]  /*2a30*/  FFMA R7, R5, R8, -1 ;  /* 0xbf80000005077423 */ /* 0x001fc80000000008 */
[----:B------:R-:W-:-:S04]  /*2a40*/  FADD.FTZ R7, -R7, -RZ ;  /* 0x800000ff07077221 */ /* 0x000fc80000010100 */
[CCC-:B------:R-:W-:Y:S01]  /*2a50*/  FFMA.RM R9, R8.reuse, R7.reuse, R8.reuse ;  /* 0x0000000708097223 */ /* 0x1c0fe20000004008 */
[----:B------:R-:W-:-:S04]  /*2a60*/  FFMA.RP R8, R8, R7, R8 ;  /* 0x0000000708087223 */ /* 0x000fc80000008008 */
[C---:B------:R-:W-:Y:S02]  /*2a70*/  LOP3.LUT R7, R9.reuse, 0x7fffff, RZ, 0xc0, !PT ;  /* 0x007fffff09077812 */ /* 0x040fe400078ec0ff */
[----:B------:R-:W-:Y:S02]  /*2a80*/  FSETP.NEU.FTZ.AND P0, PT, R9, R8, PT ;  /* 0x000000080900720b */ /* 0x000fe40003f1d000 */
[----:B------:R-:W-:Y:S02]  /*2a90*/  LOP3.LUT R7, R7, 0x800000, RZ, 0xfc, !PT ;  /* 0x0080000007077812 */ /* 0x000fe400078efcff */
[----:B------:R-:W-:Y:S02]  /*2aa0*/  SEL R8, RZ, 0xffffffff, !P0 ;  /* 0xffffffffff087807 */ /* 0x000fe40004000000 */
[----:B------:R-:W-:Y:S02]  /*2ab0*/  LOP3.LUT R10, R10, R7, RZ, 0xc0, !PT ;  /* 0x000000070a0a7212 */ /* 0x000fe400078ec0ff */
[----:B------:R-:W-:-:S02]  /*2ac0*/  IADD3 R8, PT, PT, -R8, RZ, RZ ;  /* 0x000000ff08087210 */ /* 0x000fc40007ffe1ff */
[-C--:B------:R-:W-:Y:S02]  /*2ad0*/  SHF.R.U32.HI R10, RZ, R13.reuse, R10 ;  /* 0x0000000dff0a7219 */ /* 0x080fe4000001160a */
[----:B------:R-:W-:Y:S02]  /*2ae0*/  LOP3.LUT P1, RZ, R8, R13, R7, 0xf8, !PT ;  /* 0x0000000d08ff7212 */ /* 0x000fe4000782f807 */
[C---:B------:R-:W-:Y:S02]  /*2af0*/  LOP3.LUT P0, RZ, R10.reuse, 0x1, RZ, 0xc0, !PT ;  /* 0x000000010aff7812 */ /* 0x040fe4000780c0ff */
[----:B------:R-:W-:Y:S02]  /*2b00*/  LOP3.LUT P2, RZ, R10, 0x2, RZ, 0xc0, !PT ;  /* 0x000000020aff7812 */ /* 0x000fe4000784c0ff */
[----:B------:R-:W-:Y:S02]  /*2b10*/  IADD3 R8, PT, PT, R11, -0xfc, RZ ;  /* 0xffffff040b087810 */ /* 0x000fe40007ffe0ff */
[----:B------:R-:W-:-:S02]  /*2b20*/  PLOP3.LUT P0, PT, P0, P1, P2, 0xe0, 0x0 ;  /* 0x000000000000781c */ /* 0x000fc40000703c20 */
[----:B------:R-:W-:Y:S02]  /*2b30*/  LOP3.LUT P1, RZ, R4, 0x7fffff, RZ, 0xc0, !PT ;  /* 0x007fffff04ff7812 */ /* 0x000fe4000782c0ff */
[----:B------:R-:W-:Y:S02]  /*2b40*/  SEL R5, RZ, 0x1, !P0 ;  /* 0x00000001ff057807 */ /* 0x000fe40004000000 */
[----:B------:R-:W-:Y:S02]  /*2b50*/  SHF.R.U32.HI R7, RZ, R8, R7 ;  /* 0x00000008ff077219 */ /* 0x000fe40000011607 */
[----:B------:R-:W-:-:S04]  /*2b60*/  IADD3 R5, PT, PT, -R5, RZ, RZ ;  /* 0x000000ff05057210 */ /* 0x000fc80007ffe1ff */
[----:B------:R-:W-:-:S13]  /*2b70*/  ISETP.GE.AND P0, PT, R5, RZ, PT ;  /* 0x000000ff0500720c */ /* 0x000fda0003f06270 */
[----:B------:R-:W-:-:S04]  /*2b80*/  @!P0 IADD3 R7, PT, PT, R7, 0x1, RZ ;  /* 0x0000000107078810 */ /* 0x000fc80007ffe0ff */
[----:B------:R-:W-:-:S04]  /*2b90*/  @!P1 SHF.L.U32 R7, R7, 0x1, RZ ;  /* 0x0000000107079819 */ /* 0x000fc800000006ff */
[----:B------:R-:W-:Y:S01]  /*2ba0*/  LOP3.LUT R7, R7, 0x80000000, R4, 0xf8, !PT ;  /* 0x8000000007077812 */ /* 0x000fe200078ef804 */
[----:B------:R-:W-:Y:S06]  /*2bb0*/  BRA `(.L_x_27) ;  /* 0x0000000000047947 */ /* 0x000fec0003800000 */
.L_x_28:
[----:B------:R0:W1:Y:S02]  /*2bc0*/  MUFU.RCP R7, R4 ;  /* 0x0000000400077308 */ /* 0x0000640000001000 */
.L_x_27:
[----:B------:R-:W-:Y:S05]  /*2bd0*/  BSYNC.RECONVERGENT B1 ;  /* 0x0000000000017941 */ /* 0x000fea0003800200 */
.L_x_25:
[----:B01----:R-:W-:Y:S01]  /*2be0*/  MOV R4, R7 ;  /* 0x0000000700047202 */ /* 0x003fe20000000f00 */
[----:B------:R-:W-:-:S04]  /*2bf0*/  HFMA2 R7, -RZ, RZ, 0, 0 ;  /* 0x00000000ff077431 */ /* 0x000fc800000001ff */
[----:B------:R-:W-:Y:S05]  /*2c00*/  RET.REL.NODEC R6 `(_Z21naive_cross_attentionPKfS0_S0_Pfiiii) ;  /* 0xffffffd006fc7950 */ /* 0x000fea0003c3ffff */
        .weak           $__internal_1_$__cuda_sm20_sqrt_rn_f32_slowpath
        .type           $__internal_1_$__cuda_sm20_sqrt_rn_f32_slowpath,@function
        .size           $__internal_1_$__cuda_sm20_sqrt_rn_f32_slowpath,($__internal_2_$__cuda_sm3x_div_rn_noftz_f32_slowpath - $__internal_1_$__cuda_sm20_sqrt_rn_f32_slowpath)
$__internal_1_$__cuda_sm20_sqrt_rn_f32_slowpath:
[----:B------:R-:W-:-:S13]  /*2c10*/  LOP3.LUT P0, RZ, R4, 0x7fffffff, RZ, 0xc0, !PT ;  /* 0x7fffffff04ff7812 */ /* 0x000fda000780c0ff */
[----:B------:R-:W-:Y:S01]  /*2c20*/  @!P0 MOV R6, R4 ;  /* 0x0000000400068202 */ /* 0x000fe20000000f00 */
[----:B------:R-:W-:Y:S06]  /*2c30*/  @!P0 BRA `(.L_x_29) ;  /* 0x0000000000448947 */ /* 0x000fec0003800000 */
[----:B------:R-:W-:-:S13]  /*2c40*/  FSETP.GEU.FTZ.AND P0, PT, R4, RZ, PT ;  /* 0x000000ff0400720b */ /* 0x000fda0003f1e000 */
[----:B------:R-:W-:Y:S01]  /*2c50*/  @!P0 MOV R6, 0x7fffffff ;  /* 0x7fffffff00068802 */ /* 0x000fe20000000f00 */
[----:B------:R-:W-:Y:S06]  /*2c60*/  @!P0 BRA `(.L_x_29) ;  /* 0x0000000000388947 */ /* 0x000fec0003800000 */
[----:B------:R-:W-:-:S13]  /*2c70*/  FSETP.GTU.FTZ.AND P0, PT, |R4|, +INF , PT ;  /* 0x7f8000000400780b */ /* 0x000fda0003f1c200 */
[----:B------:R-:W-:Y:S01]  /*2c80*/  @P0 FADD.FTZ R6, R4, 1 ;  /* 0x3f80000004060421 */ /* 0x000fe20000010000 */
[----:B------:R-:W-:Y:S06]  /*2c90*/  @P0 BRA `(.L_x_29) ;  /* 0x00000000002c0947 */ /* 0x000fec0003800000 */
[----:B------:R-:W-:-:S13]  /*2ca0*/  FSETP.NEU.FTZ.AND P0, PT, |R4|, +INF , PT ;  /* 0x7f8000000400780b */ /* 0x000fda0003f1d200 */
[----:B------:R-:W-:Y:S01]  /*2cb0*/  @!P0 MOV R6, R4 ;  /* 0x0000000400068202 */ /* 0x000fe20000000f00 */
[----:B------:R-:W-:Y:S06]  /*2cc0*/  @!P0 BRA `(.L_x_29) ;  /* 0x0000000000208947 */ /* 0x000fec0003800000 */
[----:B------:R-:W-:-:S04]  /*2cd0*/  FFMA R4, R4, 1.84467440737095516160e+19, RZ ;  /* 0x5f80000004047823 */ /* 0x000fc800000000ff */
[----:B------:R-:W0:Y:S02]  /*2ce0*/  MUFU.RSQ R7, R4 ;  /* 0x0000000400077308 */ /* 0x000e240000001400 */
[----:B0-----:R-:W-:Y:S01]  /*2cf0*/  FMUL.FTZ R9, R4, R7 ;  /* 0x0000000704097220 */ /* 0x001fe20000410000 */
[----:B------:R-:W-:-:S03]  /*2d00*/  FMUL.FTZ R7, R7, 0.5 ;  /* 0x3f00000007077820 */ /* 0x000fc60000410000 */
[----:B------:R-:W-:-:S04]  /*2d10*/  FADD.FTZ R6, -R9, -RZ ;  /* 0x800000ff09067221 */ /* 0x000fc80000010100 */
[----:B------:R-:W-:-:S04]  /*2d20*/  FFMA R6, R9, R6, R4 ;  /* 0x0000000609067223 */ /* 0x000fc80000000004 */
[----:B------:R-:W-:-:S04]  /*2d30*/  FFMA R6, R6, R7, R9 ;  /* 0x0000000706067223 */ /* 0x000fc80000000009 */
[----:B------:R-:W-:-:S07]  /*2d40*/  FMUL.FTZ R6, R6, 2.3283064365386962891e-10 ;  /* 0x2f80000006067820 */ /* 0x000fce0000410000 */
.L_x_29:
[----:B------:R-:W-:Y:S01]  /*2d50*/  HFMA2 R7, -RZ, RZ, 0, 0 ;  /* 0x00000000ff077431 */ /* 0x000fe200000001ff */
[----:B------:R-:W-:Y:S02]  /*2d60*/  MOV R4, R6 ;  /* 0x0000000600047202 */ /* 0x000fe40000000f00 */
[----:B------:R-:W-:-:S04]  /*2d70*/  MOV R6, R8 ;  /* 0x0000000800067202 */ /* 0x000fc80000000f00 */
[----:B------:R-:W-:Y:S05]  /*2d80*/  RET.REL.NODEC R6 `(_Z21naive_cross_attentionPKfS0_S0_Pfiiii) ;  /* 0xffffffd0069c7950 */ /* 0x000fea0003c3ffff */
        .weak           $__internal_2_$__cuda_sm3x_div_rn_noftz_f32_slowpath
        .type           $__internal_2_$__cuda_sm3x_div_rn_noftz_f32_slowpath,@function
        .size           $__internal_2_$__cuda_sm3x_div_rn_noftz_f32_slowpath,(.L_x_44 - $__internal_2_$__cuda_sm3x_div_rn_noftz_f32_slowpath)
$__internal_2_$__cuda_sm3x_div_rn_noftz_f32_slowpath:
[----:B------:R-:W-:Y:S01]  /*2d90*/  SHF.R.U32.HI R13, RZ, 0x17, R6 ;  /* 0x00000017ff0d7819 */ /* 0x000fe20000011606 */
[----:B------:R-:W-:Y:S01]  /*2da0*/  BSSY.RECONVERGENT B1, `(.L_x_30) ;  /* 0x0000063000017945 */ /* 0x000fe20003800200 */
[----:B------:R-:W-:Y:S02]  /*2db0*/  SHF.R.U32.HI R12, RZ, 0x17, R19 ;  /* 0x00000017ff0c7819 */ /* 0x000fe40000011613 */
[----:B------:R-:W-:Y:S02]  /*2dc0*/  LOP3.LUT R13, R13, 0xff, RZ, 0xc0, !PT ;  /* 0x000000ff0d0d7812 */ /* 0x000fe400078ec0ff */
[----:B------:R-:W-:Y:S02]  /*2dd0*/  LOP3.LUT R20, R12, 0xff, RZ, 0xc0, !PT ;  /* 0x000000ff0c147812 */ /* 0x000fe400078ec0ff */
[----:B------:R-:W-:Y:S02]  /*2de0*/  IADD3 R17, PT, PT, R13, -0x1, RZ ;  /* 0xffffffff0d117810 */ /* 0x000fe40007ffe0ff */
[----:B------:R-:W-:-:S02]  /*2df0*/  IADD3 R16, PT, PT, R20, -0x1, RZ ;  /* 0xffffffff14107810 */ /* 0x000fc40007ffe0ff */
[----:B------:R-:W-:Y:S02]  /*2e00*/  ISETP.GT.U32.AND P0, PT, R17, 0xfd, PT ;  /* 0x000000fd1100780c */ /* 0x000fe40003f04070 */
[----:B------:R-:W-:Y:S02]  /*2e10*/  MOV R12, R6 ;  /* 0x00000006000c7202 */ /* 0x000fe40000000f00 */
[----:B------:R-:W-:-:S13]  /*2e20*/  ISETP.GT.U32.OR P0, PT, R16, 0xfd, P0 ;  /* 0x000000fd1000780c */ /* 0x000fda0000704470 */
[----:B------:R-:W-:Y:S01]  /*2e30*/  @!P0 MOV R15, RZ ;  /* 0x000000ff000f8202 */ /* 0x000fe20000000f00 */
[----:B------:R-:W-:Y:S06]  /*2e40*/  @!P0 BRA `(.L_x_31) ;  /* 0x00000000005c8947 */ /* 0x000fec0003800000 */
[----:B------:R-:W-:Y:S02]  /*2e50*/  FSETP.GTU.FTZ.AND P0, PT, |R19|, +INF , PT ;  /* 0x7f8000001300780b */ /* 0x000fe40003f1c200 */
[----:B------:R-:W-:-:S04]  /*2e60*/  FSETP.GTU.FTZ.AND P1, PT, |R6|, +INF , PT ;  /* 0x7f8000000600780b */ /* 0x000fc80003f3c200 */
[----:B------:R-:W-:-:S13]  /*2e70*/  PLOP3.LUT P0, PT, P0, P1, PT, 0xf8, 0x8f ;  /* 0x00000000008f781c */ /* 0x000fda0000703f70 */
[----:B------:R-:W-:Y:S05]  /*2e80*/  @P0 BRA `(.L_x_32) ;  /* 0x00000004004c0947 */ /* 0x000fea0003800000 */
[----:B------:R-:W-:-:S13]  /*2e90*/  LOP3.LUT P0, RZ, R12, 0x7fffffff, R19, 0xc8, !PT ;  /* 0x7fffffff0cff7812 */ /* 0x000fda000780c813 */
[----:B------:R-:W-:Y:S05]  /*2ea0*/  @!P0 BRA `(.L_x_33) ;  /* 0x00000004003c8947 */ /* 0x000fea0003800000 */
[C---:B------:R-:W-:Y:S02]  /*2eb0*/  FSETP.NEU.FTZ.AND P2, PT, |R19|.reuse, +INF , PT ;  /* 0x7f8000001300780b */ /* 0x040fe40003f5d200 */
[----:B------:R-:W-:Y:S02]  /*2ec0*/  FSETP.NEU.FTZ.AND P1, PT, |R6|, +INF , PT ;  /* 0x7f8000000600780b */ /* 0x000fe40003f3d200 */
[----:B------:R-:W-:-:S11]  /*2ed0*/  FSETP.NEU.FTZ.AND P0, PT, |R19|, +INF , PT ;  /* 0x7f8000001300780b */ /* 0x000fd60003f1d200 */
[----:B------:R-:W-:Y:S05]  /*2ee0*/  @!P1 BRA !P2, `(.L_x_33) ;  /* 0x00000004002c9947 */ /* 0x000fea0005000000 */
[----:B------:R-:W-:-:S04]  /*2ef0*/  LOP3.LUT P2, RZ, R19, 0x7fffffff, RZ, 0xc0, !PT ;  /* 0x7fffffff13ff7812 */ /* 0x000fc8000784c0ff */
[----:B------:R-:W-:-:S13]  /*2f00*/  PLOP3.LUT P1, PT, P1, P2, PT, 0x2f, 0xf2 ;  /* 0x0000000000f2781c */ /* 0x000fda0000f24577 */
[----:B------:R-:W-:Y:S05]  /*2f10*/  @P1 BRA `(.L_x_34) ;  /* 0x0000000400181947 */ /* 0x000fea0003800000 */
[----:B------:R-:W-:-:S04]  /*2f20*/  LOP3.LUT P1, RZ, R12, 0x7fffffff, RZ, 0xc0, !PT ;  /* 0x7fffffff0cff7812 */ /* 0x000fc8000782c0ff */
[----:B------:R-:W-:-:S13]  /*2f30*/  PLOP3.LUT P0, PT, P0, P1, PT, 0x2f, 0xf2 ;  /* 0x0000000000f2781c */ /* 0x000fda0000702577 */
[----:B------:R-:W-:Y:S05]  /*2f40*/  @P0 BRA `(.L_x_35) ;  /* 0x0000000400000947 */ /* 0x000fea0003800000 */
[----:B------:R-:W-:Y:S02]  /*2f50*/  ISETP.GE.AND P0, PT, R16, RZ, PT ;  /* 0x000000ff1000720c */ /* 0x000fe40003f06270 */
[----:B------:R-:W-:-:S11]  /*2f60*/  ISETP.GE.AND P1, PT, R17, RZ, PT ;  /* 0x000000ff1100720c */ /* 0x000fd60003f26270 */
[----:B------:R-:W-:Y:S01]  /*2f70*/  @P0 MOV R15, RZ ;  /* 0x000000ff000f0202 */ /* 0x000fe20000000f00 */
[----:B------:R-:W-:Y:S01]  /*2f80*/  @!P0 FFMA R19, R19, 1.84467440737095516160e+19, RZ ;  /* 0x5f80000013138823 */ /* 0x000fe200000000ff */
[----:B------:R-:W-:Y:S01]  /*2f90*/  @!P0 MOV R15, 0xffffffc0 ;  /* 0xffffffc0000f8802 */ /* 0x000fe20000000f00 */
[----:B------:R-:W-:-:S03]  /*2fa0*/  @!P1 FFMA R12, R6, 1.84467440737095516160e+19, RZ ;  /* 0x5f800000060c9823 */ /* 0x000fc600000000ff */
[----:B------:R-:W-:-:S07]  /*2fb0*/  @!P1 IADD3 R15, PT, PT, R15, 0x40, RZ ;  /* 0x000000400f0f9810 */ /* 0x000fce0007ffe0ff */
.L_x_31:
[----:B------:R-:W-:Y:S01]  /*2fc0*/  LEA R17, R13, 0xc0800000, 0x17 ;  /* 0xc08000000d117811 */ /* 0x000fe200078eb8ff */
[----:B------:R-:W-:Y:S01]  /*2fd0*/  BSSY.RECONVERGENT B2, `(.L_x_36) ;  /* 0x0000036000027945 */ /* 0x000fe20003800200 */
[----:B------:R-:W-:Y:S02]  /*2fe0*/  IADD3 R20, PT, PT, R20, -0x7f, RZ ;  /* 0xffffff8114147810 */ /* 0x000fe40007ffe0ff */
[----:B------:R-:W-:-:S03]  /*2ff0*/  IADD3 R21, PT, PT, -R17, R12, RZ ;  /* 0x0000000c11157210 */ /* 0x000fc60007ffe1ff */
[C---:B------:R-:W-:Y:S01]  /*3000*/  IMAD R12, R20.reuse, -0x800000, R19 ;  /* 0xff800000140c7824 */ /* 0x040fe200078e0213 */
[----:B------:R-:W0:Y:S01]  /*3010*/  MUFU.RCP R17, R21 ;  /* 0x0000001500117308 */ /* 0x000e220000001000 */
[----:B------:R-:W-:Y:S01]  /*3020*/  FADD.FTZ R23, -R21, -RZ ;  /* 0x800000ff15177221 */ /* 0x000fe20000010100 */
[----:B------:R-:W-:-:S04]  /*3030*/  IADD3 R20, PT, PT, R20, 0x7f, -R13 ;  /* 0x0000007f14147810 */ /* 0x000fc80007ffe80d */
[----:B------:R-:W-:Y:S01]  /*3040*/  IADD3 R20, PT, PT, R20, R15, RZ ;  /* 0x0000000f14147210 */ /* 0x000fe20007ffe0ff */
[----:B0-----:R-:W-:-:S04]  /*3050*/  FFMA R16, R17, R23, 1 ;  /* 0x3f80000011107423 */ /* 0x001fc80000000017 */
[----:B------:R-:W-:-:S04]  /*3060*/  FFMA R17, R17, R16, R17 ;  /* 0x0000001011117223 */ /* 0x000fc80000000011 */
[----:B------:R-:W-:-:S04]  /*3070*/  FFMA R16, R12, R17, RZ ;  /* 0x000000110c107223 */ /* 0x000fc800000000ff */
[----:B------:R-:W-:-:S04]  /*3080*/  FFMA R19, R23, R16, R12 ;  /* 0x0000001017137223 */ /* 0x000fc8000000000c */
[----:B------:R-:W-:-:S04]  /*3090*/  FFMA R16, R17, R19, R16 ;  /* 0x0000001311107223 */ /* 0x000fc80000000010 */
[----:B------:R-:W-:-:S04]  /*30a0*/  FFMA R23, R23, R16, R12 ;  /* 0x0000001017177223 */ /* 0x000fc8000000000c */
[----:B------:R-:W-:-:S05]  /*30b0*/  FFMA R12, R17, R23, R16 ;  /* 0x00000017110c7223 */ /* 0x000fca0000000010 */
[----:B------:R-:W-:-:S04]  /*30c0*/  SHF.R.U32.HI R13, RZ, 0x17, R12 ;  /* 0x00000017ff0d7819 */ /* 0x000fc8000001160c */
[----:B------:R-:W-:-:S04]  /*30d0*/  LOP3.LUT R13, R13, 0xff, RZ, 0xc0, !PT ;  /* 0x000000ff0d0d7812 */ /* 0x000fc800078ec0ff */
[----:B------:R-:W-:-:S04]  /*30e0*/  IADD3 R19, PT, PT, R13, R20, RZ ;  /* 0x000000140d137210 */ /* 0x000fc80007ffe0ff */
[----:B------:R-:W-:-:S04]  /*30f0*/  IADD3 R13, PT, PT, R19, -0x1, RZ ;  /* 0xffffffff130d7810 */ /* 0x000fc80007ffe0ff */
[----:B------:R-:W-:-:S13]  /*3100*/  ISETP.GE.U32.AND P0, PT, R13, 0xfe, PT ;  /* 0x000000fe0d00780c */ /* 0x000fda0003f06070 */
[----:B------:R-:W-:Y:S05]  /*3110*/  @!P0 BRA `(.L_x_37) ;  /* 0x0000000000808947 */ /* 0x000fea0003800000 */
[----:B------:R-:W-:-:S13]  /*3120*/  ISETP.GT.AND P0, PT, R19, 0xfe, PT ;  /* 0x000000fe1300780c */ /* 0x000fda0003f04270 */
[----:B------:R-:W-:Y:S05]  /*3130*/  @P0 BRA `(.L_x_38) ;  /* 0x00000000006c0947 */ /* 0x000fea0003800000 */
[----:B------:R-:W-:-:S13]  /*3140*/  ISETP.GE.AND P0, PT, R19, 0x1, PT ;  /* 0x000000011300780c */ /* 0x000fda0003f06270 */
[----:B------:R-:W-:Y:S05]  /*3150*/  @P0 BRA `(.L_x_39) ;  /* 0x0000000000740947 */ /* 0x000fea0003800000 */
[----:B------:R-:W-:Y:S02]  /*3160*/  ISETP.GE.AND P0, PT, R19, -0x18, PT ;  /* 0xffffffe81300780c */ /* 0x000fe40003f06270 */
[----:B------:R-:W-:-:S11]  /*3170*/  LOP3.LUT R12, R12, 0x80000000, RZ, 0xc0, !PT ;  /* 0x800000000c0c7812 */ /* 0x000fd600078ec0ff */
[----:B------:R-:W-:Y:S05]  /*3180*/  @!P0 BRA `(.L_x_39) ;  /* 0x0000000000688947 */ /* 0x000fea0003800000 */
[-CC-:B------:R-:W-:Y:S01]  /*3190*/  FFMA.RZ R13, R17, R23.reuse, R16.reuse ;  /* 0x00000017110d7223 */ /* 0x180fe2000000c010 */
[C---:B------:R-:W-:Y:S02]  /*31a0*/  IADD3 R20, PT, PT, R19.reuse, 0x20, RZ ;  /* 0x0000002013147810 */ /* 0x040fe40007ffe0ff */
[----:B------:R-:W-:Y:S02]  /*31b0*/  ISETP.NE.AND P2, PT, R19, RZ, PT ;  /* 0x000000ff1300720c */ /* 0x000fe40003f45270 */
[----:B------:R-:W-:Y:S01]  /*31c0*/  LOP3.LUT R15, R13, 0x7fffff, RZ, 0xc0, !PT ;  /* 0x007fffff0d0f7812 */ /* 0x000fe200078ec0ff */
[CCC-:B------:R-:W-:Y:S01]  /*31d0*/  FFMA.RP R13, R17.reuse, R23.reuse, R16.reuse ;  /* 0x00000017110d7223 */ /* 0x1c0fe20000008010 */
[----:B------:R-:W-:Y:S01]  /*31e0*/  FFMA.RM R16, R17, R23, R16 ;  /* 0x0000001711107223 */ /* 0x000fe20000004010 */
[----:B------:R-:W-:Y:S02]  /*31f0*/  ISETP.NE.AND P1, PT, R19, RZ, PT ;  /* 0x000000ff1300720c */ /* 0x000fe40003f25270 */
[----:B------:R-:W-:-:S02]  /*3200*/  LOP3.LUT R15, R15, 0x800000, RZ, 0xfc, !PT ;  /* 0x008000000f0f7812 */ /* 0x000fc400078efcff */
[----:B------:R-:W-:Y:S02]  /*3210*/  IADD3 R17, PT, PT, -R19, RZ, RZ ;  /* 0x000000ff13117210 */ /* 0x000fe40007ffe1ff */
[----:B------:R-:W-:Y:S02]  /*3220*/  SHF.L.U32 R20, R15, R20, RZ ;  /* 0x000000140f147219 */ /* 0x000fe400000006ff */
[----:B------:R-:W-:Y:S02]  /*3230*/  FSETP.NEU.FTZ.AND P0, PT, R13, R16, PT ;  /* 0x000000100d00720b */ /* 0x000fe40003f1d000 */
[----:B------:R-:W-:Y:S02]  /*3240*/  SEL R16, R17, RZ, P2 ;  /* 0x000000ff11107207 */ /* 0x000fe40001000000 */
[----:B------:R-:W-:Y:S02]  /*3250*/  ISETP.NE.AND P1, PT, R20, RZ, P1 ;  /* 0x000000ff1400720c */ /* 0x000fe40000f25270 */
[----:B------:R-:W-:-:S02]  /*3260*/  SHF.R.U32.HI R16, RZ, R16, R15 ;  /* 0x00000010ff107219 */ /* 0x000fc4000001160f */
[----:B------:R-:W-:Y:S02]  /*3270*/  PLOP3.LUT P0, PT, P0, P1, PT, 0xf8, 0x8f ;  /* 0x00000000008f781c */ /* 0x000fe40000703f70 */
[----:B------:R-:W-:Y:S02]  /*3280*/  SHF.R.U32.HI R20, RZ, 0x1, R16 ;  /* 0x00000001ff147819 */ /* 0x000fe40000011610 */
[----:B------:R-:W-:-:S04]  /*3290*/  SEL R13, RZ, 0x1, !P0 ;  /* 0x00000001ff0d7807 */ /* 0x000fc80004000000 */
[----:B------:R-:W-:-:S04]  /*32a0*/  LOP3.LUT R13, R13, 0x1, R20, 0xf8, !PT ;  /* 0x000000010d0d7812 */ /* 0x000fc800078ef814 */
[----:B------:R-:W-:-:S04]  /*32b0*/  LOP3.LUT R13, R13, R16, RZ, 0xc0, !PT ;  /* 0x000000100d0d7212 */ /* 0x000fc800078ec0ff */
[----:B------:R-:W-:-:S04]  /*32c0*/  IADD3 R13, PT, PT, R20, R13, RZ ;  /* 0x0000000d140d7210 */ /* 0x000fc80007ffe0ff */
[----:B------:R-:W-:Y:S01]  /*32d0*/  LOP3.LUT R12, R13, R12, RZ, 0xfc, !PT ;  /* 0x0000000c0d0c7212 */ /* 0x000fe200078efcff */
[----:B------:R-:W-:Y:S06]  /*32e0*/  BRA `(.L_x_39) ;  /* 0x0000000000107947 */ /* 0x000fec0003800000 */
.L_x_38:
[----:B------:R-:W-:-:S04]  /*32f0*/  LOP3.LUT R12, R12, 0x80000000, RZ, 0xc0, !PT ;  /* 0x800000000c0c7812 */ /* 0x000fc800078ec0ff */
[----:B------:R-:W-:Y:S01]  /*3300*/  LOP3.LUT R12, R12, 0x7f800000, RZ, 0xfc, !PT ;  /* 0x7f8000000c0c7812 */ /* 0x000fe200078efcff */
[----:B------:R-:W-:Y:S06]  /*3310*/  BRA `(.L_x_39) ;  /* 0x0000000000047947 */ /* 0x000fec0003800000 */
.L_x_37:
[----:B------:R-:W-:-:S07]  /*3320*/  LEA R12, R20, R12, 0x17 ;  /* 0x0000000c140c7211 */ /* 0x000fce00078eb8ff */
.L_x_39:
[----:B------:R-:W-:Y:S05]  /*3330*/  BSYNC.RECONVERGENT B2 ;  /* 0x0000000000027941 */ /* 0x000fea0003800200 */
.L_x_36:
[----:B------:R-:W-:Y:S05]  /*3340*/  BRA `(.L_x_40) ;  /* 0x0000000000207947 */ /* 0x000fea0003800000 */
.L_x_35:
[----:B------:R-:W-:-:S04]  /*3350*/  LOP3.LUT R12, R12, 0x80000000, R19, 0x48, !PT ;  /* 0x800000000c0c7812 */ /* 0x000fc800078e4813 */
[----:B------:R-:W-:Y:S01]  /*3360*/  LOP3.LUT R12, R12, 0x7f800000, RZ, 0xfc, !PT ;  /* 0x7f8000000c0c7812 */ /* 0x000fe200078efcff */
[----:B------:R-:W-:Y:S06]  /*3370*/  BRA `(.L_x_40) ;  /* 0x0000000000147947 */ /* 0x000fec0003800000 */
.L_x_34:
[----:B------:R-:W-:Y:S01]  /*3380*/  LOP3.LUT R12, R12, 0x80000000, R19, 0x48, !PT ;  /* 0x800000000c0c7812 */ /* 0x000fe200078e4813 */
[----:B------:R-:W-:Y:S06]  /*3390*/  BRA `(.L_x_40) ;  /* 0x00000000000c7947 */ /* 0x000fec0003800000 */
.L_x_33:
[----:B------:R-:W0:Y:S01]  /*33a0*/  MUFU.RSQ R12, -QNAN ;  /* 0xffc00000000c7908 */ /* 0x000e220000001400 */
[----:B------:R-:W-:Y:S05]  /*33b0*/  BRA `(.L_x_40) ;  /* 0x0000000000047947 */ /* 0x000fea0003800000 */
.L_x_32:
[----:B------:R-:W-:-:S07]  /*33c0*/  FADD.FTZ R12, R19, R6 ;  /* 0x00000006130c7221 */ /* 0x000fce0000010000 */
.L_x_40:
[----:B------:R-:W-:Y:S05]  /*33d0*/  BSYNC.RECONVERGENT B1 ;  /* 0x0000000000017941 */ /* 0x000fea0003800200 */
.L_x_30:
[----:B------:R-:W-:-:S04]  /*33e0*/  HFMA2 R15, -RZ, RZ, 0, 0 ;  /* 0x00000000ff0f7431 */ /* 0x000fc800000001ff */
[----:B0-----:R-:W-:Y:S05]  /*33f0*/  RET.REL.NODEC R14 `(_Z21naive_cross_attentionPKfS0_S0_Pfiiii) ;  /* 0xffffffcc0e007950 */ /* 0x001fea0003c3ffff */
.L_x_41:
[----:B------:R-:W-:-:S00]  /*3400*/  BRA `(.L_x_41) ;  /* 0xfffffffc00fc7947 */ /* 0x000fc0000383ffff */
[----:B------:R-:W-:-:S00]  /*3410*/  NOP ;  /* 0x0000000000007918 */ /* 0x000fc00000000000 */
        /* <DEDUP_REMOVED lines=14> */
.L_x_44:


//--------------------- .nv.shared.reserved.0     --------------------------
	.section	.nv.shared.reserved.0,"aw",@nobits
	.weak		__nv_reservedSMEM_offset_0_alias
	.size		__nv_reservedSMEM_offset_0_alias, 0, 64
	.other		__nv_reservedSMEM_offset_0_alias,@"STO_CUDA_RESERVED_SHARED STV_DEFAULT"
__nv_reservedSMEM_offset_0_alias:
	.zero		0
	.zero		64


//--------------------- .nv.constant0._Z21naive_cross_attentionPKfS0_S0_Pfiiii --------------------------
	.section	.nv.constant0._Z21naive_cross_attentionPKfS0_S0_Pfiiii,"a",@progbits
	.sectionflags	@""
	.align	4
.nv.constant0._Z21naive_cross_attentionPKfS0_S0_Pfiiii:
	.zero		944


//--------------------- SYMBOLS --------------------------

	.type		.nv.reservedSmem.offset0,@object
	.size		.nv.reservedSmem.offset0,0x4
